//
// Generated by NVIDIA NVVM Compiler
//
// Compiler Build ID: CL-36424714
// Cuda compilation tools, release 13.0, V13.0.88
// Based on NVVM 20.0.0
//

.version 9.0
.target sm_100
.address_size 64

	// .globl	empiricalNullFilter
.global .align 4 .b8 precalc_xorwow_matrix[102400];
.global .align 4 .b8 precalc_xorwow_offset_matrix[102400];
.global .align 4 .b8 mrg32k3aM1[2304];
.global .align 4 .b8 mrg32k3aM2[2304];
.global .align 4 .b8 mrg32k3aM1SubSeq[2016];
.global .align 4 .b8 mrg32k3aM2SubSeq[2016];
.global .align 4 .b8 mrg32k3aM1Seq[2304];
.global .align 4 .b8 mrg32k3aM2Seq[2304];
.const .align 8 .b8 __cr_lgamma_table[72];
.const .align 4 .u32 roiWidth;
.const .align 4 .u32 roiHeight;
.const .align 4 .u32 cacheWidth;
.const .align 4 .u32 kernelRadius;
.const .align 4 .u32 kernelHeight;
.const .align 4 .u32 nInitial;
.const .align 4 .u32 nStep;
.const .align 4 .u32 cacheSharedWidth;
.extern .shared .align 16 .b8 cacheShared[];

.visible .entry empiricalNullFilter(
	.param .u64 .ptr .align 1 empiricalNullFilter_param_0,
	.param .u64 .ptr .align 1 empiricalNullFilter_param_1,
	.param .u64 .ptr .align 1 empiricalNullFilter_param_2,
	.param .u64 .ptr .align 1 empiricalNullFilter_param_3,
	.param .u64 .ptr .align 1 empiricalNullFilter_param_4,
	.param .u64 .ptr .align 1 empiricalNullFilter_param_5
)
{
	.local .align 8 .b8 	__local_depot0[48];
	.reg .b64 	%SP;
	.reg .b64 	%SPL;
	.reg .pred 	%p<152>;
	.reg .b32 	%r<1517>;
	.reg .b32 	%f<680>;
	.reg .b64 	%rd<68>;

	mov.u64 	%SPL, __local_depot0;
	ld.param.u64 	%rd15, [empiricalNullFilter_param_0];
	ld.param.u64 	%rd16, [empiricalNullFilter_param_1];
	ld.param.u64 	%rd17, [empiricalNullFilter_param_2];
	ld.param.u64 	%rd20, [empiricalNullFilter_param_3];
	cvta.to.global.u64 	%rd1, %rd20;
	add.u64 	%rd2, %SPL, 0;
	mov.u32 	%r1, %tid.x;
	mov.u32 	%r662, %ctaid.x;
	mov.u32 	%r2, %ntid.x;
	mad.lo.s32 	%r3, %r662, %r2, %r1;
	mov.u32 	%r4, %tid.y;
	mov.u32 	%r663, %ctaid.y;
	mov.u32 	%r5, %ntid.y;
	mad.lo.s32 	%r664, %r663, %r5, %r4;
	ld.const.u32 	%r7, [roiWidth];
	setp.ge.s32 	%p5, %r3, %r7;
	ld.const.u32 	%r665, [roiHeight];
	setp.ge.s32 	%p6, %r664, %r665;
	or.pred  	%p7, %p5, %p6;
	@%p7 bra 	$L__BB0_180;
	cvta.to.global.u64 	%rd3, %rd15;
	ld.const.u32 	%r8, [kernelRadius];
	ld.const.u32 	%r9, [cacheWidth];
	ld.const.u32 	%r10, [cacheSharedWidth];
	mad.lo.s32 	%r667, %r10, %r4, %r1;
	add.s32 	%r668, %r667, %r8;
	ld.const.u32 	%r11, [kernelHeight];
	setp.lt.s32 	%p8, %r11, 1;
	shl.b32 	%r669, %r668, 2;
	mov.u32 	%r670, cacheShared;
	add.s32 	%r12, %r670, %r669;
	@%p8 bra 	$L__BB0_6;
	shl.b32 	%r13, %r11, 1;
	cvt.s64.s32 	%rd22, %r8;
	cvt.s64.s32 	%rd23, %r3;
	mul.lo.s32 	%r672, %r9, %r664;
	cvt.s64.s32 	%rd24, %r672;
	add.s64 	%rd25, %rd24, %rd23;
	add.s64 	%rd26, %rd25, %rd22;
	shl.b64 	%rd27, %rd26, 2;
	add.s64 	%rd66, %rd3, %rd27;
	mov.b32 	%r1171, 0;
	mul.wide.s32 	%rd32, %r9, 4;
	mov.u32 	%r1172, %r12;
$L__BB0_3:
	mul.wide.u32 	%rd28, %r1171, 4;
	add.s64 	%rd29, %rd1, %rd28;
	ld.global.u32 	%r1173, [%rd29];
	ld.global.u32 	%r17, [%rd29+4];
	setp.gt.s32 	%p9, %r1173, %r17;
	@%p9 bra 	$L__BB0_5;
$L__BB0_4:
	mul.wide.s32 	%rd30, %r1173, 4;
	add.s64 	%rd31, %rd66, %rd30;
	ld.global.f32 	%f132, [%rd31];
	shl.b32 	%r673, %r1173, 2;
	add.s32 	%r674, %r1172, %r673;
	st.shared.f32 	[%r674], %f132;
	add.s32 	%r19, %r1173, 1;
	setp.ne.s32 	%p10, %r1173, %r17;
	mov.u32 	%r1173, %r19;
	@%p10 bra 	$L__BB0_4;
$L__BB0_5:
	add.s64 	%rd66, %rd66, %rd32;
	shl.b32 	%r675, %r10, 2;
	add.s32 	%r1172, %r1172, %r675;
	add.s32 	%r1171, %r1171, 2;
	setp.lt.u32 	%p11, %r1171, %r13;
	@%p11 bra 	$L__BB0_3;
$L__BB0_6:
	shl.b32 	%r681, %r8, 1;
	mad.lo.s32 	%r682, %r7, %r664, %r3;
	mad.lo.s32 	%r22, %r4, %r2, %r1;
	add.s32 	%r683, %r681, %r5;
	add.s32 	%r684, %r681, %r2;
	mad.lo.s32 	%r23, %r684, %r683, %r22;
	cvt.s64.s32 	%rd7, %r682;
	mov.b32 	%r1196, 1478573778;
	mov.b32 	%r685, 716983765;
	st.local.v2.u32 	[%rd2], {%r685, %r1196};
	mov.b32 	%r1194, -123459836;
	mov.b32 	%r1195, 1163863128;
	st.local.v2.u32 	[%rd2+8], {%r1195, %r1194};
	mov.b32 	%r1192, 1360900310;
	mov.b32 	%r1193, -589760388;
	st.local.v2.u32 	[%rd2+16], {%r1193, %r1192};
	setp.eq.s32 	%p12, %r682, 0;
	@%p12 bra 	$L__BB0_121;
	mov.b32 	%r1179, 0;
	mov.b32 	%r1196, 1478573778;
	mov.b32 	%r1195, 1163863128;
	mov.b32 	%r1194, -123459836;
	mov.b32 	%r1193, -589760388;
	mov.b32 	%r1192, 1360900310;
	mov.u64 	%rd34, precalc_xorwow_matrix;
	mov.u64 	%rd67, %rd7;
$L__BB0_8:
	mov.u64 	%rd8, %rd67;
	and.b64  	%rd9, %rd8, 3;
	setp.eq.s64 	%p13, %rd9, 0;
	@%p13 bra 	$L__BB0_120;
	mul.wide.u32 	%rd33, %r1179, 3200;
	add.s64 	%rd10, %rd34, %rd33;
	mov.b32 	%r1192, 0;
	mov.u32 	%r1193, %r1192;
	mov.u32 	%r1194, %r1192;
	mov.u32 	%r1195, %r1192;
	mov.u32 	%r1196, %r1192;
	mov.u32 	%r1185, %r1192;
$L__BB0_10:
	mul.wide.u32 	%rd35, %r1185, 4;
	add.s64 	%rd36, %rd2, %rd35;
	ld.local.u32 	%r36, [%rd36+4];
	shl.b32 	%r37, %r1185, 5;
	mov.b32 	%r1191, 0;
$L__BB0_11:
	.pragma "nounroll";
	shr.u32 	%r694, %r36, %r1191;
	and.b32  	%r695, %r694, 1;
	setp.eq.b32 	%p14, %r695, 1;
	not.pred 	%p15, %p14;
	add.s32 	%r696, %r37, %r1191;
	mul.lo.s32 	%r697, %r696, 5;
	mul.wide.u32 	%rd37, %r697, 4;
	add.s64 	%rd11, %rd10, %rd37;
	@%p15 bra 	$L__BB0_13;
	ld.global.u32 	%r698, [%rd11];
	xor.b32  	%r1196, %r1196, %r698;
	ld.global.u32 	%r699, [%rd11+4];
	xor.b32  	%r1195, %r1195, %r699;
	ld.global.u32 	%r700, [%rd11+8];
	xor.b32  	%r1194, %r1194, %r700;
	ld.global.u32 	%r701, [%rd11+12];
	xor.b32  	%r1193, %r1193, %r701;
	ld.global.u32 	%r702, [%rd11+16];
	xor.b32  	%r1192, %r1192, %r702;
$L__BB0_13:
	and.b32  	%r704, %r694, 2;
	setp.eq.s32 	%p16, %r704, 0;
	@%p16 bra 	$L__BB0_15;
	ld.global.u32 	%r705, [%rd11+20];
	xor.b32  	%r1196, %r1196, %r705;
	ld.global.u32 	%r706, [%rd11+24];
	xor.b32  	%r1195, %r1195, %r706;
	ld.global.u32 	%r707, [%rd11+28];
	xor.b32  	%r1194, %r1194, %r707;
	ld.global.u32 	%r708, [%rd11+32];
	xor.b32  	%r1193, %r1193, %r708;
	ld.global.u32 	%r709, [%rd11+36];
	xor.b32  	%r1192, %r1192, %r709;
$L__BB0_15:
	and.b32  	%r711, %r694, 4;
	setp.eq.s32 	%p17, %r711, 0;
	@%p17 bra 	$L__BB0_17;
	ld.global.u32 	%r712, [%rd11+40];
	xor.b32  	%r1196, %r1196, %r712;
	ld.global.u32 	%r713, [%rd11+44];
	xor.b32  	%r1195, %r1195, %r713;
	ld.global.u32 	%r714, [%rd11+48];
	xor.b32  	%r1194, %r1194, %r714;
	ld.global.u32 	%r715, [%rd11+52];
	xor.b32  	%r1193, %r1193, %r715;
	ld.global.u32 	%r716, [%rd11+56];
	xor.b32  	%r1192, %r1192, %r716;
$L__BB0_17:
	and.b32  	%r718, %r694, 8;
	setp.eq.s32 	%p18, %r718, 0;
	@%p18 bra 	$L__BB0_19;
	ld.global.u32 	%r719, [%rd11+60];
	xor.b32  	%r1196, %r1196, %r719;
	ld.global.u32 	%r720, [%rd11+64];
	xor.b32  	%r1195, %r1195, %r720;
	ld.global.u32 	%r721, [%rd11+68];
	xor.b32  	%r1194, %r1194, %r721;
	ld.global.u32 	%r722, [%rd11+72];
	xor.b32  	%r1193, %r1193, %r722;
	ld.global.u32 	%r723, [%rd11+76];
	xor.b32  	%r1192, %r1192, %r723;
$L__BB0_19:
	and.b32  	%r725, %r694, 16;
	setp.eq.s32 	%p19, %r725, 0;
	@%p19 bra 	$L__BB0_21;
	ld.global.u32 	%r726, [%rd11+80];
	xor.b32  	%r1196, %r1196, %r726;
	ld.global.u32 	%r727, [%rd11+84];
	xor.b32  	%r1195, %r1195, %r727;
	ld.global.u32 	%r728, [%rd11+88];
	xor.b32  	%r1194, %r1194, %r728;
	ld.global.u32 	%r729, [%rd11+92];
	xor.b32  	%r1193, %r1193, %r729;
	ld.global.u32 	%r730, [%rd11+96];
	xor.b32  	%r1192, %r1192, %r730;
$L__BB0_21:
	and.b32  	%r732, %r694, 32;
	setp.eq.s32 	%p20, %r732, 0;
	@%p20 bra 	$L__BB0_23;
	ld.global.u32 	%r733, [%rd11+100];
	xor.b32  	%r1196, %r1196, %r733;
	ld.global.u32 	%r734, [%rd11+104];
	xor.b32  	%r1195, %r1195, %r734;
	ld.global.u32 	%r735, [%rd11+108];
	xor.b32  	%r1194, %r1194, %r735;
	ld.global.u32 	%r736, [%rd11+112];
	xor.b32  	%r1193, %r1193, %r736;
	ld.global.u32 	%r737, [%rd11+116];
	xor.b32  	%r1192, %r1192, %r737;
$L__BB0_23:
	and.b32  	%r739, %r694, 64;
	setp.eq.s32 	%p21, %r739, 0;
	@%p21 bra 	$L__BB0_25;
	ld.global.u32 	%r740, [%rd11+120];
	xor.b32  	%r1196, %r1196, %r740;
	ld.global.u32 	%r741, [%rd11+124];
	xor.b32  	%r1195, %r1195, %r741;
	ld.global.u32 	%r742, [%rd11+128];
	xor.b32  	%r1194, %r1194, %r742;
	ld.global.u32 	%r743, [%rd11+132];
	xor.b32  	%r1193, %r1193, %r743;
	ld.global.u32 	%r744, [%rd11+136];
	xor.b32  	%r1192, %r1192, %r744;
$L__BB0_25:
	and.b32  	%r746, %r694, 128;
	setp.eq.s32 	%p22, %r746, 0;
	@%p22 bra 	$L__BB0_27;
	ld.global.u32 	%r747, [%rd11+140];
	xor.b32  	%r1196, %r1196, %r747;
	ld.global.u32 	%r748, [%rd11+144];
	xor.b32  	%r1195, %r1195, %r748;
	ld.global.u32 	%r749, [%rd11+148];
	xor.b32  	%r1194, %r1194, %r749;
	ld.global.u32 	%r750, [%rd11+152];
	xor.b32  	%r1193, %r1193, %r750;
	ld.global.u32 	%r751, [%rd11+156];
	xor.b32  	%r1192, %r1192, %r751;
$L__BB0_27:
	and.b32  	%r753, %r694, 256;
	setp.eq.s32 	%p23, %r753, 0;
	@%p23 bra 	$L__BB0_29;
	ld.global.u32 	%r754, [%rd11+160];
	xor.b32  	%r1196, %r1196, %r754;
	ld.global.u32 	%r755, [%rd11+164];
	xor.b32  	%r1195, %r1195, %r755;
	ld.global.u32 	%r756, [%rd11+168];
	xor.b32  	%r1194, %r1194, %r756;
	ld.global.u32 	%r757, [%rd11+172];
	xor.b32  	%r1193, %r1193, %r757;
	ld.global.u32 	%r758, [%rd11+176];
	xor.b32  	%r1192, %r1192, %r758;
$L__BB0_29:
	and.b32  	%r760, %r694, 512;
	setp.eq.s32 	%p24, %r760, 0;
	@%p24 bra 	$L__BB0_31;
	ld.global.u32 	%r761, [%rd11+180];
	xor.b32  	%r1196, %r1196, %r761;
	ld.global.u32 	%r762, [%rd11+184];
	xor.b32  	%r1195, %r1195, %r762;
	ld.global.u32 	%r763, [%rd11+188];
	xor.b32  	%r1194, %r1194, %r763;
	ld.global.u32 	%r764, [%rd11+192];
	xor.b32  	%r1193, %r1193, %r764;
	ld.global.u32 	%r765, [%rd11+196];
	xor.b32  	%r1192, %r1192, %r765;
$L__BB0_31:
	and.b32  	%r767, %r694, 1024;
	setp.eq.s32 	%p25, %r767, 0;
	@%p25 bra 	$L__BB0_33;
	ld.global.u32 	%r768, [%rd11+200];
	xor.b32  	%r1196, %r1196, %r768;
	ld.global.u32 	%r769, [%rd11+204];
	xor.b32  	%r1195, %r1195, %r769;
	ld.global.u32 	%r770, [%rd11+208];
	xor.b32  	%r1194, %r1194, %r770;
	ld.global.u32 	%r771, [%rd11+212];
	xor.b32  	%r1193, %r1193, %r771;
	ld.global.u32 	%r772, [%rd11+216];
	xor.b32  	%r1192, %r1192, %r772;
$L__BB0_33:
	and.b32  	%r774, %r694, 2048;
	setp.eq.s32 	%p26, %r774, 0;
	@%p26 bra 	$L__BB0_35;
	ld.global.u32 	%r775, [%rd11+220];
	xor.b32  	%r1196, %r1196, %r775;
	ld.global.u32 	%r776, [%rd11+224];
	xor.b32  	%r1195, %r1195, %r776;
	ld.global.u32 	%r777, [%rd11+228];
	xor.b32  	%r1194, %r1194, %r777;
	ld.global.u32 	%r778, [%rd11+232];
	xor.b32  	%r1193, %r1193, %r778;
	ld.global.u32 	%r779, [%rd11+236];
	xor.b32  	%r1192, %r1192, %r779;
$L__BB0_35:
	and.b32  	%r781, %r694, 4096;
	setp.eq.s32 	%p27, %r781, 0;
	@%p27 bra 	$L__BB0_37;
	ld.global.u32 	%r782, [%rd11+240];
	xor.b32  	%r1196, %r1196, %r782;
	ld.global.u32 	%r783, [%rd11+244];
	xor.b32  	%r1195, %r1195, %r783;
	ld.global.u32 	%r784, [%rd11+248];
	xor.b32  	%r1194, %r1194, %r784;
	ld.global.u32 	%r785, [%rd11+252];
	xor.b32  	%r1193, %r1193, %r785;
	ld.global.u32 	%r786, [%rd11+256];
	xor.b32  	%r1192, %r1192, %r786;
$L__BB0_37:
	and.b32  	%r788, %r694, 8192;
	setp.eq.s32 	%p28, %r788, 0;
	@%p28 bra 	$L__BB0_39;
	ld.global.u32 	%r789, [%rd11+260];
	xor.b32  	%r1196, %r1196, %r789;
	ld.global.u32 	%r790, [%rd11+264];
	xor.b32  	%r1195, %r1195, %r790;
	ld.global.u32 	%r791, [%rd11+268];
	xor.b32  	%r1194, %r1194, %r791;
	ld.global.u32 	%r792, [%rd11+272];
	xor.b32  	%r1193, %r1193, %r792;
	ld.global.u32 	%r793, [%rd11+276];
	xor.b32  	%r1192, %r1192, %r793;
$L__BB0_39:
	and.b32  	%r795, %r694, 16384;
	setp.eq.s32 	%p29, %r795, 0;
	@%p29 bra 	$L__BB0_41;
	ld.global.u32 	%r796, [%rd11+280];
	xor.b32  	%r1196, %r1196, %r796;
	ld.global.u32 	%r797, [%rd11+284];
	xor.b32  	%r1195, %r1195, %r797;
	ld.global.u32 	%r798, [%rd11+288];
	xor.b32  	%r1194, %r1194, %r798;
	ld.global.u32 	%r799, [%rd11+292];
	xor.b32  	%r1193, %r1193, %r799;
	ld.global.u32 	%r800, [%rd11+296];
	xor.b32  	%r1192, %r1192, %r800;
$L__BB0_41:
	and.b32  	%r802, %r694, 32768;
	setp.eq.s32 	%p30, %r802, 0;
	@%p30 bra 	$L__BB0_43;
	ld.global.u32 	%r803, [%rd11+300];
	xor.b32  	%r1196, %r1196, %r803;
	ld.global.u32 	%r804, [%rd11+304];
	xor.b32  	%r1195, %r1195, %r804;
	ld.global.u32 	%r805, [%rd11+308];
	xor.b32  	%r1194, %r1194, %r805;
	ld.global.u32 	%r806, [%rd11+312];
	xor.b32  	%r1193, %r1193, %r806;
	ld.global.u32 	%r807, [%rd11+316];
	xor.b32  	%r1192, %r1192, %r807;
$L__BB0_43:
	add.s32 	%r1191, %r1191, 16;
	setp.ne.s32 	%p31, %r1191, 32;
	@%p31 bra 	$L__BB0_11;
	mad.lo.s32 	%r808, %r1185, -31, %r37;
	add.s32 	%r1185, %r808, 1;
	setp.ne.s32 	%p32, %r1185, 5;
	@%p32 bra 	$L__BB0_10;
	st.local.u32 	[%rd2+4], %r1196;
	st.local.v2.u32 	[%rd2+8], {%r1195, %r1194};
	st.local.v2.u32 	[%rd2+16], {%r1193, %r1192};
	setp.eq.s64 	%p33, %rd9, 1;
	@%p33 bra 	$L__BB0_120;
	mov.b32 	%r1192, 0;
	mov.u32 	%r1193, %r1192;
	mov.u32 	%r1194, %r1192;
	mov.u32 	%r1195, %r1192;
	mov.u32 	%r1196, %r1192;
	mov.u32 	%r1277, %r1192;
$L__BB0_47:
	mul.wide.u32 	%rd38, %r1277, 4;
	add.s64 	%rd39, %rd2, %rd38;
	ld.local.u32 	%r212, [%rd39+4];
	shl.b32 	%r213, %r1277, 5;
	mov.b32 	%r1283, 0;
$L__BB0_48:
	.pragma "nounroll";
	shr.u32 	%r811, %r212, %r1283;
	and.b32  	%r812, %r811, 1;
	setp.eq.b32 	%p34, %r812, 1;
	not.pred 	%p35, %p34;
	add.s32 	%r813, %r213, %r1283;
	mul.lo.s32 	%r814, %r813, 5;
	mul.wide.u32 	%rd40, %r814, 4;
	add.s64 	%rd12, %rd10, %rd40;
	@%p35 bra 	$L__BB0_50;
	ld.global.u32 	%r815, [%rd12];
	xor.b32  	%r1196, %r1196, %r815;
	ld.global.u32 	%r816, [%rd12+4];
	xor.b32  	%r1195, %r1195, %r816;
	ld.global.u32 	%r817, [%rd12+8];
	xor.b32  	%r1194, %r1194, %r817;
	ld.global.u32 	%r818, [%rd12+12];
	xor.b32  	%r1193, %r1193, %r818;
	ld.global.u32 	%r819, [%rd12+16];
	xor.b32  	%r1192, %r1192, %r819;
$L__BB0_50:
	and.b32  	%r821, %r811, 2;
	setp.eq.s32 	%p36, %r821, 0;
	@%p36 bra 	$L__BB0_52;
	ld.global.u32 	%r822, [%rd12+20];
	xor.b32  	%r1196, %r1196, %r822;
	ld.global.u32 	%r823, [%rd12+24];
	xor.b32  	%r1195, %r1195, %r823;
	ld.global.u32 	%r824, [%rd12+28];
	xor.b32  	%r1194, %r1194, %r824;
	ld.global.u32 	%r825, [%rd12+32];
	xor.b32  	%r1193, %r1193, %r825;
	ld.global.u32 	%r826, [%rd12+36];
	xor.b32  	%r1192, %r1192, %r826;
$L__BB0_52:
	and.b32  	%r828, %r811, 4;
	setp.eq.s32 	%p37, %r828, 0;
	@%p37 bra 	$L__BB0_54;
	ld.global.u32 	%r829, [%rd12+40];
	xor.b32  	%r1196, %r1196, %r829;
	ld.global.u32 	%r830, [%rd12+44];
	xor.b32  	%r1195, %r1195, %r830;
	ld.global.u32 	%r831, [%rd12+48];
	xor.b32  	%r1194, %r1194, %r831;
	ld.global.u32 	%r832, [%rd12+52];
	xor.b32  	%r1193, %r1193, %r832;
	ld.global.u32 	%r833, [%rd12+56];
	xor.b32  	%r1192, %r1192, %r833;
$L__BB0_54:
	and.b32  	%r835, %r811, 8;
	setp.eq.s32 	%p38, %r835, 0;
	@%p38 bra 	$L__BB0_56;
	ld.global.u32 	%r836, [%rd12+60];
	xor.b32  	%r1196, %r1196, %r836;
	ld.global.u32 	%r837, [%rd12+64];
	xor.b32  	%r1195, %r1195, %r837;
	ld.global.u32 	%r838, [%rd12+68];
	xor.b32  	%r1194, %r1194, %r838;
	ld.global.u32 	%r839, [%rd12+72];
	xor.b32  	%r1193, %r1193, %r839;
	ld.global.u32 	%r840, [%rd12+76];
	xor.b32  	%r1192, %r1192, %r840;
$L__BB0_56:
	and.b32  	%r842, %r811, 16;
	setp.eq.s32 	%p39, %r842, 0;
	@%p39 bra 	$L__BB0_58;
	ld.global.u32 	%r843, [%rd12+80];
	xor.b32  	%r1196, %r1196, %r843;
	ld.global.u32 	%r844, [%rd12+84];
	xor.b32  	%r1195, %r1195, %r844;
	ld.global.u32 	%r845, [%rd12+88];
	xor.b32  	%r1194, %r1194, %r845;
	ld.global.u32 	%r846, [%rd12+92];
	xor.b32  	%r1193, %r1193, %r846;
	ld.global.u32 	%r847, [%rd12+96];
	xor.b32  	%r1192, %r1192, %r847;
$L__BB0_58:
	and.b32  	%r849, %r811, 32;
	setp.eq.s32 	%p40, %r849, 0;
	@%p40 bra 	$L__BB0_60;
	ld.global.u32 	%r850, [%rd12+100];
	xor.b32  	%r1196, %r1196, %r850;
	ld.global.u32 	%r851, [%rd12+104];
	xor.b32  	%r1195, %r1195, %r851;
	ld.global.u32 	%r852, [%rd12+108];
	xor.b32  	%r1194, %r1194, %r852;
	ld.global.u32 	%r853, [%rd12+112];
	xor.b32  	%r1193, %r1193, %r853;
	ld.global.u32 	%r854, [%rd12+116];
	xor.b32  	%r1192, %r1192, %r854;
$L__BB0_60:
	and.b32  	%r856, %r811, 64;
	setp.eq.s32 	%p41, %r856, 0;
	@%p41 bra 	$L__BB0_62;
	ld.global.u32 	%r857, [%rd12+120];
	xor.b32  	%r1196, %r1196, %r857;
	ld.global.u32 	%r858, [%rd12+124];
	xor.b32  	%r1195, %r1195, %r858;
	ld.global.u32 	%r859, [%rd12+128];
	xor.b32  	%r1194, %r1194, %r859;
	ld.global.u32 	%r860, [%rd12+132];
	xor.b32  	%r1193, %r1193, %r860;
	ld.global.u32 	%r861, [%rd12+136];
	xor.b32  	%r1192, %r1192, %r861;
$L__BB0_62:
	and.b32  	%r863, %r811, 128;
	setp.eq.s32 	%p42, %r863, 0;
	@%p42 bra 	$L__BB0_64;
	ld.global.u32 	%r864, [%rd12+140];
	xor.b32  	%r1196, %r1196, %r864;
	ld.global.u32 	%r865, [%rd12+144];
	xor.b32  	%r1195, %r1195, %r865;
	ld.global.u32 	%r866, [%rd12+148];
	xor.b32  	%r1194, %r1194, %r866;
	ld.global.u32 	%r867, [%rd12+152];
	xor.b32  	%r1193, %r1193, %r867;
	ld.global.u32 	%r868, [%rd12+156];
	xor.b32  	%r1192, %r1192, %r868;
$L__BB0_64:
	and.b32  	%r870, %r811, 256;
	setp.eq.s32 	%p43, %r870, 0;
	@%p43 bra 	$L__BB0_66;
	ld.global.u32 	%r871, [%rd12+160];
	xor.b32  	%r1196, %r1196, %r871;
	ld.global.u32 	%r872, [%rd12+164];
	xor.b32  	%r1195, %r1195, %r872;
	ld.global.u32 	%r873, [%rd12+168];
	xor.b32  	%r1194, %r1194, %r873;
	ld.global.u32 	%r874, [%rd12+172];
	xor.b32  	%r1193, %r1193, %r874;
	ld.global.u32 	%r875, [%rd12+176];
	xor.b32  	%r1192, %r1192, %r875;
$L__BB0_66:
	and.b32  	%r877, %r811, 512;
	setp.eq.s32 	%p44, %r877, 0;
	@%p44 bra 	$L__BB0_68;
	ld.global.u32 	%r878, [%rd12+180];
	xor.b32  	%r1196, %r1196, %r878;
	ld.global.u32 	%r879, [%rd12+184];
	xor.b32  	%r1195, %r1195, %r879;
	ld.global.u32 	%r880, [%rd12+188];
	xor.b32  	%r1194, %r1194, %r880;
	ld.global.u32 	%r881, [%rd12+192];
	xor.b32  	%r1193, %r1193, %r881;
	ld.global.u32 	%r882, [%rd12+196];
	xor.b32  	%r1192, %r1192, %r882;
$L__BB0_68:
	and.b32  	%r884, %r811, 1024;
	setp.eq.s32 	%p45, %r884, 0;
	@%p45 bra 	$L__BB0_70;
	ld.global.u32 	%r885, [%rd12+200];
	xor.b32  	%r1196, %r1196, %r885;
	ld.global.u32 	%r886, [%rd12+204];
	xor.b32  	%r1195, %r1195, %r886;
	ld.global.u32 	%r887, [%rd12+208];
	xor.b32  	%r1194, %r1194, %r887;
	ld.global.u32 	%r888, [%rd12+212];
	xor.b32  	%r1193, %r1193, %r888;
	ld.global.u32 	%r889, [%rd12+216];
	xor.b32  	%r1192, %r1192, %r889;
$L__BB0_70:
	and.b32  	%r891, %r811, 2048;
	setp.eq.s32 	%p46, %r891, 0;
	@%p46 bra 	$L__BB0_72;
	ld.global.u32 	%r892, [%rd12+220];
	xor.b32  	%r1196, %r1196, %r892;
	ld.global.u32 	%r893, [%rd12+224];
	xor.b32  	%r1195, %r1195, %r893;
	ld.global.u32 	%r894, [%rd12+228];
	xor.b32  	%r1194, %r1194, %r894;
	ld.global.u32 	%r895, [%rd12+232];
	xor.b32  	%r1193, %r1193, %r895;
	ld.global.u32 	%r896, [%rd12+236];
	xor.b32  	%r1192, %r1192, %r896;
$L__BB0_72:
	and.b32  	%r898, %r811, 4096;
	setp.eq.s32 	%p47, %r898, 0;
	@%p47 bra 	$L__BB0_74;
	ld.global.u32 	%r899, [%rd12+240];
	xor.b32  	%r1196, %r1196, %r899;
	ld.global.u32 	%r900, [%rd12+244];
	xor.b32  	%r1195, %r1195, %r900;
	ld.global.u32 	%r901, [%rd12+248];
	xor.b32  	%r1194, %r1194, %r901;
	ld.global.u32 	%r902, [%rd12+252];
	xor.b32  	%r1193, %r1193, %r902;
	ld.global.u32 	%r903, [%rd12+256];
	xor.b32  	%r1192, %r1192, %r903;
$L__BB0_74:
	and.b32  	%r905, %r811, 8192;
	setp.eq.s32 	%p48, %r905, 0;
	@%p48 bra 	$L__BB0_76;
	ld.global.u32 	%r906, [%rd12+260];
	xor.b32  	%r1196, %r1196, %r906;
	ld.global.u32 	%r907, [%rd12+264];
	xor.b32  	%r1195, %r1195, %r907;
	ld.global.u32 	%r908, [%rd12+268];
	xor.b32  	%r1194, %r1194, %r908;
	ld.global.u32 	%r909, [%rd12+272];
	xor.b32  	%r1193, %r1193, %r909;
	ld.global.u32 	%r910, [%rd12+276];
	xor.b32  	%r1192, %r1192, %r910;
$L__BB0_76:
	and.b32  	%r912, %r811, 16384;
	setp.eq.s32 	%p49, %r912, 0;
	@%p49 bra 	$L__BB0_78;
	ld.global.u32 	%r913, [%rd12+280];
	xor.b32  	%r1196, %r1196, %r913;
	ld.global.u32 	%r914, [%rd12+284];
	xor.b32  	%r1195, %r1195, %r914;
	ld.global.u32 	%r915, [%rd12+288];
	xor.b32  	%r1194, %r1194, %r915;
	ld.global.u32 	%r916, [%rd12+292];
	xor.b32  	%r1193, %r1193, %r916;
	ld.global.u32 	%r917, [%rd12+296];
	xor.b32  	%r1192, %r1192, %r917;
$L__BB0_78:
	and.b32  	%r919, %r811, 32768;
	setp.eq.s32 	%p50, %r919, 0;
	@%p50 bra 	$L__BB0_80;
	ld.global.u32 	%r920, [%rd12+300];
	xor.b32  	%r1196, %r1196, %r920;
	ld.global.u32 	%r921, [%rd12+304];
	xor.b32  	%r1195, %r1195, %r921;
	ld.global.u32 	%r922, [%rd12+308];
	xor.b32  	%r1194, %r1194, %r922;
	ld.global.u32 	%r923, [%rd12+312];
	xor.b32  	%r1193, %r1193, %r923;
	ld.global.u32 	%r924, [%rd12+316];
	xor.b32  	%r1192, %r1192, %r924;
$L__BB0_80:
	add.s32 	%r1283, %r1283, 16;
	setp.ne.s32 	%p51, %r1283, 32;
	@%p51 bra 	$L__BB0_48;
	mad.lo.s32 	%r925, %r1277, -31, %r213;
	add.s32 	%r1277, %r925, 1;
	setp.ne.s32 	%p52, %r1277, 5;
	@%p52 bra 	$L__BB0_47;
	st.local.u32 	[%rd2+4], %r1196;
	st.local.v2.u32 	[%rd2+8], {%r1195, %r1194};
	st.local.v2.u32 	[%rd2+16], {%r1193, %r1192};
	setp.ne.s64 	%p53, %rd9, 3;
	@%p53 bra 	$L__BB0_120;
	mov.b32 	%r1192, 0;
	mov.u32 	%r1193, %r1192;
	mov.u32 	%r1194, %r1192;
	mov.u32 	%r1195, %r1192;
	mov.u32 	%r1196, %r1192;
	mov.u32 	%r1369, %r1192;
$L__BB0_84:
	mul.wide.u32 	%rd41, %r1369, 4;
	add.s64 	%rd42, %rd2, %rd41;
	ld.local.u32 	%r388, [%rd42+4];
	shl.b32 	%r389, %r1369, 5;
	mov.b32 	%r1375, 0;
$L__BB0_85:
	.pragma "nounroll";
	shr.u32 	%r928, %r388, %r1375;
	and.b32  	%r929, %r928, 1;
	setp.eq.b32 	%p54, %r929, 1;
	not.pred 	%p55, %p54;
	add.s32 	%r930, %r389, %r1375;
	mul.lo.s32 	%r931, %r930, 5;
	mul.wide.u32 	%rd43, %r931, 4;
	add.s64 	%rd13, %rd10, %rd43;
	@%p55 bra 	$L__BB0_87;
	ld.global.u32 	%r932, [%rd13];
	xor.b32  	%r1196, %r1196, %r932;
	ld.global.u32 	%r933, [%rd13+4];
	xor.b32  	%r1195, %r1195, %r933;
	ld.global.u32 	%r934, [%rd13+8];
	xor.b32  	%r1194, %r1194, %r934;
	ld.global.u32 	%r935, [%rd13+12];
	xor.b32  	%r1193, %r1193, %r935;
	ld.global.u32 	%r936, [%rd13+16];
	xor.b32  	%r1192, %r1192, %r936;
$L__BB0_87:
	and.b32  	%r938, %r928, 2;
	setp.eq.s32 	%p56, %r938, 0;
	@%p56 bra 	$L__BB0_89;
	ld.global.u32 	%r939, [%rd13+20];
	xor.b32  	%r1196, %r1196, %r939;
	ld.global.u32 	%r940, [%rd13+24];
	xor.b32  	%r1195, %r1195, %r940;
	ld.global.u32 	%r941, [%rd13+28];
	xor.b32  	%r1194, %r1194, %r941;
	ld.global.u32 	%r942, [%rd13+32];
	xor.b32  	%r1193, %r1193, %r942;
	ld.global.u32 	%r943, [%rd13+36];
	xor.b32  	%r1192, %r1192, %r943;
$L__BB0_89:
	and.b32  	%r945, %r928, 4;
	setp.eq.s32 	%p57, %r945, 0;
	@%p57 bra 	$L__BB0_91;
	ld.global.u32 	%r946, [%rd13+40];
	xor.b32  	%r1196, %r1196, %r946;
	ld.global.u32 	%r947, [%rd13+44];
	xor.b32  	%r1195, %r1195, %r947;
	ld.global.u32 	%r948, [%rd13+48];
	xor.b32  	%r1194, %r1194, %r948;
	ld.global.u32 	%r949, [%rd13+52];
	xor.b32  	%r1193, %r1193, %r949;
	ld.global.u32 	%r950, [%rd13+56];
	xor.b32  	%r1192, %r1192, %r950;
$L__BB0_91:
	and.b32  	%r952, %r928, 8;
	setp.eq.s32 	%p58, %r952, 0;
	@%p58 bra 	$L__BB0_93;
	ld.global.u32 	%r953, [%rd13+60];
	xor.b32  	%r1196, %r1196, %r953;
	ld.global.u32 	%r954, [%rd13+64];
	xor.b32  	%r1195, %r1195, %r954;
	ld.global.u32 	%r955, [%rd13+68];
	xor.b32  	%r1194, %r1194, %r955;
	ld.global.u32 	%r956, [%rd13+72];
	xor.b32  	%r1193, %r1193, %r956;
	ld.global.u32 	%r957, [%rd13+76];
	xor.b32  	%r1192, %r1192, %r957;
$L__BB0_93:
	and.b32  	%r959, %r928, 16;
	setp.eq.s32 	%p59, %r959, 0;
	@%p59 bra 	$L__BB0_95;
	ld.global.u32 	%r960, [%rd13+80];
	xor.b32  	%r1196, %r1196, %r960;
	ld.global.u32 	%r961, [%rd13+84];
	xor.b32  	%r1195, %r1195, %r961;
	ld.global.u32 	%r962, [%rd13+88];
	xor.b32  	%r1194, %r1194, %r962;
	ld.global.u32 	%r963, [%rd13+92];
	xor.b32  	%r1193, %r1193, %r963;
	ld.global.u32 	%r964, [%rd13+96];
	xor.b32  	%r1192, %r1192, %r964;
$L__BB0_95:
	and.b32  	%r966, %r928, 32;
	setp.eq.s32 	%p60, %r966, 0;
	@%p60 bra 	$L__BB0_97;
	ld.global.u32 	%r967, [%rd13+100];
	xor.b32  	%r1196, %r1196, %r967;
	ld.global.u32 	%r968, [%rd13+104];
	xor.b32  	%r1195, %r1195, %r968;
	ld.global.u32 	%r969, [%rd13+108];
	xor.b32  	%r1194, %r1194, %r969;
	ld.global.u32 	%r970, [%rd13+112];
	xor.b32  	%r1193, %r1193, %r970;
	ld.global.u32 	%r971, [%rd13+116];
	xor.b32  	%r1192, %r1192, %r971;
$L__BB0_97:
	and.b32  	%r973, %r928, 64;
	setp.eq.s32 	%p61, %r973, 0;
	@%p61 bra 	$L__BB0_99;
	ld.global.u32 	%r974, [%rd13+120];
	xor.b32  	%r1196, %r1196, %r974;
	ld.global.u32 	%r975, [%rd13+124];
	xor.b32  	%r1195, %r1195, %r975;
	ld.global.u32 	%r976, [%rd13+128];
	xor.b32  	%r1194, %r1194, %r976;
	ld.global.u32 	%r977, [%rd13+132];
	xor.b32  	%r1193, %r1193, %r977;
	ld.global.u32 	%r978, [%rd13+136];
	xor.b32  	%r1192, %r1192, %r978;
$L__BB0_99:
	and.b32  	%r980, %r928, 128;
	setp.eq.s32 	%p62, %r980, 0;
	@%p62 bra 	$L__BB0_101;
	ld.global.u32 	%r981, [%rd13+140];
	xor.b32  	%r1196, %r1196, %r981;
	ld.global.u32 	%r982, [%rd13+144];
	xor.b32  	%r1195, %r1195, %r982;
	ld.global.u32 	%r983, [%rd13+148];
	xor.b32  	%r1194, %r1194, %r983;
	ld.global.u32 	%r984, [%rd13+152];
	xor.b32  	%r1193, %r1193, %r984;
	ld.global.u32 	%r985, [%rd13+156];
	xor.b32  	%r1192, %r1192, %r985;
$L__BB0_101:
	and.b32  	%r987, %r928, 256;
	setp.eq.s32 	%p63, %r987, 0;
	@%p63 bra 	$L__BB0_103;
	ld.global.u32 	%r988, [%rd13+160];
	xor.b32  	%r1196, %r1196, %r988;
	ld.global.u32 	%r989, [%rd13+164];
	xor.b32  	%r1195, %r1195, %r989;
	ld.global.u32 	%r990, [%rd13+168];
	xor.b32  	%r1194, %r1194, %r990;
	ld.global.u32 	%r991, [%rd13+172];
	xor.b32  	%r1193, %r1193, %r991;
	ld.global.u32 	%r992, [%rd13+176];
	xor.b32  	%r1192, %r1192, %r992;
$L__BB0_103:
	and.b32  	%r994, %r928, 512;
	setp.eq.s32 	%p64, %r994, 0;
	@%p64 bra 	$L__BB0_105;
	ld.global.u32 	%r995, [%rd13+180];
	xor.b32  	%r1196, %r1196, %r995;
	ld.global.u32 	%r996, [%rd13+184];
	xor.b32  	%r1195, %r1195, %r996;
	ld.global.u32 	%r997, [%rd13+188];
	xor.b32  	%r1194, %r1194, %r997;
	ld.global.u32 	%r998, [%rd13+192];
	xor.b32  	%r1193, %r1193, %r998;
	ld.global.u32 	%r999, [%rd13+196];
	xor.b32  	%r1192, %r1192, %r999;
$L__BB0_105:
	and.b32  	%r1001, %r928, 1024;
	setp.eq.s32 	%p65, %r1001, 0;
	@%p65 bra 	$L__BB0_107;
	ld.global.u32 	%r1002, [%rd13+200];
	xor.b32  	%r1196, %r1196, %r1002;
	ld.global.u32 	%r1003, [%rd13+204];
	xor.b32  	%r1195, %r1195, %r1003;
	ld.global.u32 	%r1004, [%rd13+208];
	xor.b32  	%r1194, %r1194, %r1004;
	ld.global.u32 	%r1005, [%rd13+212];
	xor.b32  	%r1193, %r1193, %r1005;
	ld.global.u32 	%r1006, [%rd13+216];
	xor.b32  	%r1192, %r1192, %r1006;
$L__BB0_107:
	and.b32  	%r1008, %r928, 2048;
	setp.eq.s32 	%p66, %r1008, 0;
	@%p66 bra 	$L__BB0_109;
	ld.global.u32 	%r1009, [%rd13+220];
	xor.b32  	%r1196, %r1196, %r1009;
	ld.global.u32 	%r1010, [%rd13+224];
	xor.b32  	%r1195, %r1195, %r1010;
	ld.global.u32 	%r1011, [%rd13+228];
	xor.b32  	%r1194, %r1194, %r1011;
	ld.global.u32 	%r1012, [%rd13+232];
	xor.b32  	%r1193, %r1193, %r1012;
	ld.global.u32 	%r1013, [%rd13+236];
	xor.b32  	%r1192, %r1192, %r1013;
$L__BB0_109:
	and.b32  	%r1015, %r928, 4096;
	setp.eq.s32 	%p67, %r1015, 0;
	@%p67 bra 	$L__BB0_111;
	ld.global.u32 	%r1016, [%rd13+240];
	xor.b32  	%r1196, %r1196, %r1016;
	ld.global.u32 	%r1017, [%rd13+244];
	xor.b32  	%r1195, %r1195, %r1017;
	ld.global.u32 	%r1018, [%rd13+248];
	xor.b32  	%r1194, %r1194, %r1018;
	ld.global.u32 	%r1019, [%rd13+252];
	xor.b32  	%r1193, %r1193, %r1019;
	ld.global.u32 	%r1020, [%rd13+256];
	xor.b32  	%r1192, %r1192, %r1020;
$L__BB0_111:
	and.b32  	%r1022, %r928, 8192;
	setp.eq.s32 	%p68, %r1022, 0;
	@%p68 bra 	$L__BB0_113;
	ld.global.u32 	%r1023, [%rd13+260];
	xor.b32  	%r1196, %r1196, %r1023;
	ld.global.u32 	%r1024, [%rd13+264];
	xor.b32  	%r1195, %r1195, %r1024;
	ld.global.u32 	%r1025, [%rd13+268];
	xor.b32  	%r1194, %r1194, %r1025;
	ld.global.u32 	%r1026, [%rd13+272];
	xor.b32  	%r1193, %r1193, %r1026;
	ld.global.u32 	%r1027, [%rd13+276];
	xor.b32  	%r1192, %r1192, %r1027;
$L__BB0_113:
	and.b32  	%r1029, %r928, 16384;
	setp.eq.s32 	%p69, %r1029, 0;
	@%p69 bra 	$L__BB0_115;
	ld.global.u32 	%r1030, [%rd13+280];
	xor.b32  	%r1196, %r1196, %r1030;
	ld.global.u32 	%r1031, [%rd13+284];
	xor.b32  	%r1195, %r1195, %r1031;
	ld.global.u32 	%r1032, [%rd13+288];
	xor.b32  	%r1194, %r1194, %r1032;
	ld.global.u32 	%r1033, [%rd13+292];
	xor.b32  	%r1193, %r1193, %r1033;
	ld.global.u32 	%r1034, [%rd13+296];
	xor.b32  	%r1192, %r1192, %r1034;
$L__BB0_115:
	and.b32  	%r1036, %r928, 32768;
	setp.eq.s32 	%p70, %r1036, 0;
	@%p70 bra 	$L__BB0_117;
	ld.global.u32 	%r1037, [%rd13+300];
	xor.b32  	%r1196, %r1196, %r1037;
	ld.global.u32 	%r1038, [%rd13+304];
	xor.b32  	%r1195, %r1195, %r1038;
	ld.global.u32 	%r1039, [%rd13+308];
	xor.b32  	%r1194, %r1194, %r1039;
	ld.global.u32 	%r1040, [%rd13+312];
	xor.b32  	%r1193, %r1193, %r1040;
	ld.global.u32 	%r1041, [%rd13+316];
	xor.b32  	%r1192, %r1192, %r1041;
$L__BB0_117:
	add.s32 	%r1375, %r1375, 16;
	setp.ne.s32 	%p71, %r1375, 32;
	@%p71 bra 	$L__BB0_85;
	mad.lo.s32 	%r1042, %r1369, -31, %r389;
	add.s32 	%r1369, %r1042, 1;
	setp.ne.s32 	%p72, %r1369, 5;
	@%p72 bra 	$L__BB0_84;
	st.local.u32 	[%rd2+4], %r1196;
	st.local.v2.u32 	[%rd2+8], {%r1195, %r1194};
	st.local.v2.u32 	[%rd2+16], {%r1193, %r1192};
$L__BB0_120:
	shr.u64 	%rd67, %rd8, 2;
	add.s32 	%r1179, %r1179, 1;
	setp.gt.u64 	%p73, %rd8, 3;
	@%p73 bra 	$L__BB0_8;
$L__BB0_121:
	ld.param.u64 	%rd63, [empiricalNullFilter_param_4];
	mul.lo.s32 	%r1043, %r2, %r5;
	shl.b32 	%r1044, %r23, 2;
	mov.u32 	%r1045, cacheShared;
	add.s32 	%r569, %r1045, %r1044;
	shl.b32 	%r1046, %r1043, 2;
	add.s32 	%r570, %r569, %r1046;
	cvta.to.global.u64 	%rd44, %rd63;
	shl.b64 	%rd45, %rd7, 2;
	add.s64 	%rd46, %rd44, %rd45;
	ld.global.f32 	%f1, [%rd46];
	st.shared.f32 	[%r569], %f1;
	cvta.to.global.u64 	%rd47, %rd16;
	add.s64 	%rd48, %rd47, %rd45;
	ld.global.f32 	%f2, [%rd48];
	cvta.to.global.u64 	%rd49, %rd17;
	add.s64 	%rd50, %rd49, %rd45;
	ld.global.f32 	%f3, [%rd50];
	setp.ne.s32 	%p74, %r22, 0;
	add.s32 	%r1047, %r1043, -1;
	setp.eq.s32 	%p75, %r22, %r1047;
	selp.b32 	%r1048, 2, 1, %p74;
	selp.b32 	%r1049, 3, 2, %p74;
	selp.b32 	%r571, %r1048, %r1049, %p75;
	ld.const.u32 	%r572, [nInitial];
	setp.lt.s32 	%p76, %r572, 1;
	mov.f32 	%f604, %f1;
	@%p76 bra 	$L__BB0_136;
	setp.ne.s32 	%p77, %r22, 0;
	ld.const.u32 	%r573, [nStep];
	setp.gt.s32 	%p78, %r573, 0;
	shl.b32 	%r574, %r11, 1;
	selp.s32 	%r575, -1, 0, %p77;
	@%p78 bra 	$L__BB0_139;
	mov.f32 	%f675, 0fFF800000;
	mov.b32 	%r1498, 0;
	mov.b32 	%r1504, 716983765;
	mov.f32 	%f676, 0f00000000;
	mov.f32 	%f604, %f1;
	mov.u32 	%r1499, %r1498;
	mov.u32 	%r1500, %r1498;
	mov.f32 	%f659, %f1;
$L__BB0_124:
	setp.lt.s32 	%p79, %r11, 1;
	mov.f32 	%f666, 0f00000000;
	mov.f32 	%f667, %f666;
	mov.f32 	%f668, %f666;
	@%p79 bra 	$L__BB0_129;
	mov.f32 	%f668, 0f00000000;
	mov.b32 	%r1501, 0;
	mov.u32 	%r1502, %r12;
	mov.f32 	%f667, %f668;
	mov.f32 	%f666, %f668;
$L__BB0_126:
	mul.wide.u32 	%rd51, %r1501, 4;
	add.s64 	%rd52, %rd1, %rd51;
	ld.global.u32 	%r1503, [%rd52];
	ld.global.u32 	%r645, [%rd52+4];
	setp.gt.s32 	%p80, %r1503, %r645;
	@%p80 bra 	$L__BB0_128;
$L__BB0_127:
	shl.b32 	%r1053, %r1503, 2;
	add.s32 	%r1054, %r1502, %r1053;
	ld.shared.f32 	%f138, [%r1054];
	sub.f32 	%f139, %f138, %f659;
	div.rn.f32 	%f140, %f139, %f3;
	neg.f32 	%f141, %f140;
	mul.f32 	%f142, %f140, %f141;
	mul.f32 	%f143, %f142, 0f3F000000;
	fma.rn.f32 	%f144, %f143, 0f3BBB989D, 0f3F000000;
	cvt.sat.f32.f32 	%f145, %f144;
	mov.f32 	%f146, 0f4B400001;
	mov.f32 	%f147, 0f437C0000;
	fma.rm.f32 	%f148, %f145, %f147, %f146;
	add.f32 	%f149, %f148, 0fCB40007F;
	neg.f32 	%f150, %f149;
	fma.rn.f32 	%f151, %f143, 0f3FB8AA3B, %f150;
	fma.rn.f32 	%f152, %f143, 0f32A57060, %f151;
	mov.b32 	%r1055, %f148;
	shl.b32 	%r1056, %r1055, 23;
	mov.b32 	%f153, %r1056;
	ex2.approx.ftz.f32 	%f154, %f152;
	mul.f32 	%f155, %f154, %f153;
	add.f32 	%f668, %f668, %f155;
	mul.f32 	%f156, %f140, %f155;
	add.f32 	%f667, %f667, %f156;
	fma.rn.f32 	%f666, %f140, %f156, %f666;
	add.s32 	%r647, %r1503, 1;
	setp.ne.s32 	%p81, %r1503, %r645;
	mov.u32 	%r1503, %r647;
	@%p81 bra 	$L__BB0_127;
$L__BB0_128:
	shl.b32 	%r1057, %r10, 2;
	add.s32 	%r1502, %r1502, %r1057;
	add.s32 	%r1501, %r1501, 2;
	setp.lt.s32 	%p82, %r1501, %r574;
	@%p82 bra 	$L__BB0_126;
$L__BB0_129:
	mul.f32 	%f157, %f3, %f668;
	div.rn.f32 	%f158, %f667, %f157;
	sub.f32 	%f159, %f666, %f668;
	mul.f32 	%f160, %f668, %f159;
	mul.f32 	%f161, %f667, %f667;
	sub.f32 	%f162, %f160, %f161;
	mul.f32 	%f163, %f157, %f157;
	div.rn.f32 	%f111, %f162, %f163;
	abs.f32 	%f164, %f659;
	setp.equ.f32 	%p84, %f164, 0f7F800000;
	abs.f32 	%f165, %f668;
	setp.equ.f32 	%p85, %f165, 0f7F800000;
	or.pred  	%p86, %p84, %p85;
	abs.f32 	%f167, %f158;
	setp.equ.f32 	%p87, %f167, 0f7F800000;
	or.pred  	%p88, %p86, %p87;
	mov.pred 	%p151, 0;
	@%p88 bra 	$L__BB0_131;
	abs.f32 	%f169, %f111;
	setp.ne.f32 	%p89, %f169, 0f7F800000;
	setp.lt.f32 	%p90, %f111, 0f00000000;
	and.pred  	%p151, %p89, %p90;
	selp.f32 	%f672, %f668, %f672, %p151;
	selp.f32 	%f673, %f111, %f673, %p151;
$L__BB0_131:
	setp.leu.f32 	%p91, %f672, %f675;
	not.pred 	%p92, %p151;
	or.pred  	%p93, %p92, %p91;
	@%p93 bra 	$L__BB0_133;
	st.shared.f32 	[%r569], %f659;
	neg.f32 	%f170, %f673;
	st.shared.f32 	[%r570], %f170;
	mov.f32 	%f604, %f659;
	mov.f32 	%f675, %f672;
$L__BB0_133:
	add.s32 	%r1059, %r1499, %r575;
	shl.b32 	%r1060, %r1059, 2;
	add.s32 	%r1061, %r569, %r1060;
	ld.shared.f32 	%f171, [%r1061];
	add.f32 	%f118, %f1, %f171;
	setp.eq.s32 	%p94, %r1498, 1;
	mov.b32 	%r1498, 0;
	mov.f32 	%f677, %f676;
	@%p94 bra 	$L__BB0_135;
	shr.u32 	%r1063, %r1196, 2;
	xor.b32  	%r1064, %r1063, %r1196;
	shl.b32 	%r1065, %r1192, 4;
	shl.b32 	%r1066, %r1064, 1;
	xor.b32  	%r1067, %r1066, %r1065;
	xor.b32  	%r1068, %r1067, %r1064;
	xor.b32  	%r1515, %r1068, %r1192;
	add.s32 	%r1069, %r1504, %r1515;
	add.s32 	%r1070, %r1069, 362437;
	shr.u32 	%r1071, %r1195, 2;
	xor.b32  	%r1072, %r1071, %r1195;
	shl.b32 	%r1073, %r1515, 4;
	shl.b32 	%r1074, %r1072, 1;
	xor.b32  	%r1075, %r1074, %r1073;
	xor.b32  	%r1076, %r1075, %r1072;
	xor.b32  	%r1514, %r1076, %r1515;
	add.s32 	%r1504, %r1504, 724874;
	add.s32 	%r1077, %r1514, %r1504;
	cvt.rn.f32.u32 	%f172, %r1070;
	fma.rn.f32 	%f173, %f172, 0f2F800000, 0f2F000000;
	cvt.rn.f32.u32 	%f174, %r1077;
	fma.rn.f32 	%f175, %f174, 0f30C90FDB, 0f30490FDB;
	setp.lt.f32 	%p95, %f173, 0f00800000;
	mul.f32 	%f176, %f173, 0f4B000000;
	selp.f32 	%f177, %f176, %f173, %p95;
	selp.f32 	%f178, 0fC1B80000, 0f00000000, %p95;
	mov.b32 	%r1078, %f177;
	add.s32 	%r1079, %r1078, -1059760811;
	and.b32  	%r1080, %r1079, -8388608;
	sub.s32 	%r1081, %r1078, %r1080;
	mov.b32 	%f179, %r1081;
	cvt.rn.f32.s32 	%f180, %r1080;
	fma.rn.f32 	%f181, %f180, 0f34000000, %f178;
	add.f32 	%f182, %f179, 0fBF800000;
	fma.rn.f32 	%f183, %f182, 0fBE055027, 0f3E1039F6;
	fma.rn.f32 	%f184, %f183, %f182, 0fBDF8CDCC;
	fma.rn.f32 	%f185, %f184, %f182, 0f3E0F2955;
	fma.rn.f32 	%f186, %f185, %f182, 0fBE2AD8B9;
	fma.rn.f32 	%f187, %f186, %f182, 0f3E4CED0B;
	fma.rn.f32 	%f188, %f187, %f182, 0fBE7FFF22;
	fma.rn.f32 	%f189, %f188, %f182, 0f3EAAAA78;
	fma.rn.f32 	%f190, %f189, %f182, 0fBF000000;
	mul.f32 	%f191, %f182, %f190;
	fma.rn.f32 	%f192, %f191, %f182, %f182;
	fma.rn.f32 	%f193, %f181, 0f3F317218, %f192;
	setp.gt.u32 	%p96, %r1078, 2139095039;
	fma.rn.f32 	%f194, %f177, 0f7F800000, 0f7F800000;
	selp.f32 	%f195, %f194, %f193, %p96;
	setp.eq.f32 	%p97, %f177, 0f00000000;
	mul.f32 	%f196, %f195, 0fC0000000;
	selp.f32 	%f197, 0f7F800000, %f196, %p97;
	sqrt.rn.f32 	%f198, %f197;
	sin.approx.f32 	%f199, %f175;
	cos.approx.f32 	%f200, %f175;
	mul.f32 	%f677, %f198, %f199;
	mul.f32 	%f676, %f198, %f200;
	mov.b32 	%r1498, 1;
	mov.u32 	%r1516, %r1192;
	mov.u32 	%r1195, %r1193;
	mov.u32 	%r1196, %r1194;
	mov.u32 	%r1192, %r1514;
	mov.u32 	%r1193, %r1515;
	mov.u32 	%r1194, %r1516;
$L__BB0_135:
	mul.f32 	%f201, %f2, %f677;
	fma.rn.f32 	%f659, %f118, 0f3F000000, %f201;
	add.s32 	%r1082, %r1499, 1;
	setp.eq.s32 	%p98, %r1082, %r571;
	selp.b32 	%r1499, 0, %r1082, %p98;
	add.s32 	%r1500, %r1500, 1;
	setp.ne.s32 	%p99, %r1500, %r572;
	@%p99 bra 	$L__BB0_124;
$L__BB0_136:
	ld.param.u64 	%rd64, [empiricalNullFilter_param_4];
	cvta.to.global.u64 	%rd57, %rd64;
	shl.b64 	%rd58, %rd7, 2;
	add.s64 	%rd59, %rd57, %rd58;
	st.global.f32 	[%rd59], %f604;
	ld.shared.f32 	%f125, [%r570];
	neg.f32 	%f126, %f125;
	abs.f32 	%f127, %f126;
	setp.eq.f32 	%p140, %f125, 0fBF800000;
	mov.f32 	%f679, 0f3F800000;
	@%p140 bra 	$L__BB0_179;
	setp.num.f32 	%p141, %f127, %f127;
	@%p141 bra 	$L__BB0_175;
	mov.f32 	%f603, 0fBF000000;
	add.rn.f32 	%f679, %f126, %f603;
	bra.uni 	$L__BB0_179;
$L__BB0_139:
	mul.f32 	%f205, %f3, 0f00000000;
	mov.f32 	%f605, 0f00000000;
	div.rn.f32 	%f206, %f605, %f205;
	mul.f32 	%f207, %f205, %f205;
	div.rn.f32 	%f208, %f605, %f207;
	div.rn.f32 	%f4, %f206, %f208;
	mov.f32 	%f606, 0fFF800000;
	mov.b32 	%r1472, 0;
	mov.b32 	%r1466, 716983765;
	mov.f32 	%f604, %f1;
	mov.u32 	%r1473, %r1472;
	mov.u32 	%r1474, %r1472;
	mov.f32 	%f637, %f1;
$L__BB0_140:
	setp.lt.s32 	%p100, %r11, 1;
	@%p100 bra 	$L__BB0_172;
	mov.b32 	%r1487, 0;
$L__BB0_142:
	mov.f32 	%f651, 0f00000000;
	mov.b32 	%r1488, 0;
	mov.u32 	%r1489, %r12;
	mov.f32 	%f652, %f651;
	mov.f32 	%f653, %f651;
$L__BB0_143:
	mul.wide.u32 	%rd53, %r1488, 4;
	add.s64 	%rd54, %rd1, %rd53;
	ld.global.u32 	%r619, [%rd54];
	ld.global.u32 	%r620, [%rd54+4];
	setp.lt.s32 	%p106, %r620, %r619;
	@%p106 bra 	$L__BB0_150;
	add.s32 	%r625, %r620, 1;
	sub.s32 	%r1088, %r625, %r619;
	and.b32  	%r626, %r1088, 3;
	setp.eq.s32 	%p107, %r626, 0;
	mov.u32 	%r1491, %r619;
	@%p107 bra 	$L__BB0_148;
	shl.b32 	%r1089, %r619, 2;
	add.s32 	%r627, %r1489, %r1089;
	ld.shared.f32 	%f217, [%r627];
	sub.f32 	%f218, %f217, %f637;
	div.rn.f32 	%f219, %f218, %f3;
	neg.f32 	%f220, %f219;
	mul.f32 	%f221, %f219, %f220;
	mul.f32 	%f222, %f221, 0f3F000000;
	fma.rn.f32 	%f223, %f222, 0f3BBB989D, 0f3F000000;
	cvt.sat.f32.f32 	%f224, %f223;
	mov.f32 	%f225, 0f4B400001;
	mov.f32 	%f226, 0f437C0000;
	fma.rm.f32 	%f227, %f224, %f226, %f225;
	add.f32 	%f228, %f227, 0fCB40007F;
	neg.f32 	%f229, %f228;
	fma.rn.f32 	%f230, %f222, 0f3FB8AA3B, %f229;
	fma.rn.f32 	%f231, %f222, 0f32A57060, %f230;
	mov.b32 	%r1090, %f227;
	shl.b32 	%r1091, %r1090, 23;
	mov.b32 	%f232, %r1091;
	ex2.approx.ftz.f32 	%f233, %f231;
	mul.f32 	%f234, %f233, %f232;
	add.f32 	%f651, %f651, %f234;
	mul.f32 	%f235, %f219, %f234;
	add.f32 	%f652, %f652, %f235;
	fma.rn.f32 	%f653, %f219, %f235, %f653;
	add.s32 	%r1491, %r619, 1;
	setp.eq.s32 	%p108, %r626, 1;
	@%p108 bra 	$L__BB0_148;
	ld.shared.f32 	%f236, [%r627+4];
	sub.f32 	%f237, %f236, %f637;
	div.rn.f32 	%f238, %f237, %f3;
	neg.f32 	%f239, %f238;
	mul.f32 	%f240, %f238, %f239;
	mul.f32 	%f241, %f240, 0f3F000000;
	fma.rn.f32 	%f242, %f241, 0f3BBB989D, 0f3F000000;
	cvt.sat.f32.f32 	%f243, %f242;
	mov.f32 	%f244, 0f4B400001;
	mov.f32 	%f245, 0f437C0000;
	fma.rm.f32 	%f246, %f243, %f245, %f244;
	add.f32 	%f247, %f246, 0fCB40007F;
	neg.f32 	%f248, %f247;
	fma.rn.f32 	%f249, %f241, 0f3FB8AA3B, %f248;
	fma.rn.f32 	%f250, %f241, 0f32A57060, %f249;
	mov.b32 	%r1092, %f246;
	shl.b32 	%r1093, %r1092, 23;
	mov.b32 	%f251, %r1093;
	ex2.approx.ftz.f32 	%f252, %f250;
	mul.f32 	%f253, %f252, %f251;
	add.f32 	%f651, %f651, %f253;
	mul.f32 	%f254, %f238, %f253;
	add.f32 	%f652, %f652, %f254;
	fma.rn.f32 	%f653, %f238, %f254, %f653;
	add.s32 	%r1491, %r619, 2;
	setp.eq.s32 	%p109, %r626, 2;
	@%p109 bra 	$L__BB0_148;
	ld.shared.f32 	%f255, [%r627+8];
	sub.f32 	%f256, %f255, %f637;
	div.rn.f32 	%f257, %f256, %f3;
	neg.f32 	%f258, %f257;
	mul.f32 	%f259, %f257, %f258;
	mul.f32 	%f260, %f259, 0f3F000000;
	fma.rn.f32 	%f261, %f260, 0f3BBB989D, 0f3F000000;
	cvt.sat.f32.f32 	%f262, %f261;
	mov.f32 	%f263, 0f4B400001;
	mov.f32 	%f264, 0f437C0000;
	fma.rm.f32 	%f265, %f262, %f264, %f263;
	add.f32 	%f266, %f265, 0fCB40007F;
	neg.f32 	%f267, %f266;
	fma.rn.f32 	%f268, %f260, 0f3FB8AA3B, %f267;
	fma.rn.f32 	%f269, %f260, 0f32A57060, %f268;
	mov.b32 	%r1094, %f265;
	shl.b32 	%r1095, %r1094, 23;
	mov.b32 	%f270, %r1095;
	ex2.approx.ftz.f32 	%f271, %f269;
	mul.f32 	%f272, %f271, %f270;
	add.f32 	%f651, %f651, %f272;
	mul.f32 	%f273, %f257, %f272;
	add.f32 	%f652, %f652, %f273;
	fma.rn.f32 	%f653, %f257, %f273, %f653;
	add.s32 	%r1491, %r619, 3;
$L__BB0_148:
	sub.s32 	%r1096, %r620, %r619;
	setp.lt.u32 	%p110, %r1096, 3;
	@%p110 bra 	$L__BB0_150;
$L__BB0_149:
	shl.b32 	%r1097, %r1491, 2;
	add.s32 	%r1098, %r1489, %r1097;
	ld.shared.f32 	%f274, [%r1098];
	sub.f32 	%f275, %f274, %f637;
	div.rn.f32 	%f276, %f275, %f3;
	neg.f32 	%f277, %f276;
	mul.f32 	%f278, %f276, %f277;
	mul.f32 	%f279, %f278, 0f3F000000;
	fma.rn.f32 	%f280, %f279, 0f3BBB989D, 0f3F000000;
	cvt.sat.f32.f32 	%f281, %f280;
	mov.f32 	%f282, 0f4B400001;
	mov.f32 	%f283, 0f437C0000;
	fma.rm.f32 	%f284, %f281, %f283, %f282;
	add.f32 	%f285, %f284, 0fCB40007F;
	neg.f32 	%f286, %f285;
	fma.rn.f32 	%f287, %f279, 0f3FB8AA3B, %f286;
	fma.rn.f32 	%f288, %f279, 0f32A57060, %f287;
	mov.b32 	%r1099, %f284;
	shl.b32 	%r1100, %r1099, 23;
	mov.b32 	%f289, %r1100;
	ex2.approx.ftz.f32 	%f290, %f288;
	mul.f32 	%f291, %f290, %f289;
	add.f32 	%f292, %f651, %f291;
	mul.f32 	%f293, %f276, %f291;
	add.f32 	%f294, %f652, %f293;
	fma.rn.f32 	%f295, %f276, %f293, %f653;
	ld.shared.f32 	%f296, [%r1098+4];
	sub.f32 	%f297, %f296, %f637;
	div.rn.f32 	%f298, %f297, %f3;
	neg.f32 	%f299, %f298;
	mul.f32 	%f300, %f298, %f299;
	mul.f32 	%f301, %f300, 0f3F000000;
	fma.rn.f32 	%f302, %f301, 0f3BBB989D, 0f3F000000;
	cvt.sat.f32.f32 	%f303, %f302;
	fma.rm.f32 	%f304, %f303, %f283, %f282;
	add.f32 	%f305, %f304, 0fCB40007F;
	neg.f32 	%f306, %f305;
	fma.rn.f32 	%f307, %f301, 0f3FB8AA3B, %f306;
	fma.rn.f32 	%f308, %f301, 0f32A57060, %f307;
	mov.b32 	%r1101, %f304;
	shl.b32 	%r1102, %r1101, 23;
	mov.b32 	%f309, %r1102;
	ex2.approx.ftz.f32 	%f310, %f308;
	mul.f32 	%f311, %f310, %f309;
	add.f32 	%f312, %f292, %f311;
	mul.f32 	%f313, %f298, %f311;
	add.f32 	%f314, %f294, %f313;
	fma.rn.f32 	%f315, %f298, %f313, %f295;
	ld.shared.f32 	%f316, [%r1098+8];
	sub.f32 	%f317, %f316, %f637;
	div.rn.f32 	%f318, %f317, %f3;
	neg.f32 	%f319, %f318;
	mul.f32 	%f320, %f318, %f319;
	mul.f32 	%f321, %f320, 0f3F000000;
	fma.rn.f32 	%f322, %f321, 0f3BBB989D, 0f3F000000;
	cvt.sat.f32.f32 	%f323, %f322;
	fma.rm.f32 	%f324, %f323, %f283, %f282;
	add.f32 	%f325, %f324, 0fCB40007F;
	neg.f32 	%f326, %f325;
	fma.rn.f32 	%f327, %f321, 0f3FB8AA3B, %f326;
	fma.rn.f32 	%f328, %f321, 0f32A57060, %f327;
	mov.b32 	%r1103, %f324;
	shl.b32 	%r1104, %r1103, 23;
	mov.b32 	%f329, %r1104;
	ex2.approx.ftz.f32 	%f330, %f328;
	mul.f32 	%f331, %f330, %f329;
	add.f32 	%f332, %f312, %f331;
	mul.f32 	%f333, %f318, %f331;
	add.f32 	%f334, %f314, %f333;
	fma.rn.f32 	%f335, %f318, %f333, %f315;
	ld.shared.f32 	%f336, [%r1098+12];
	sub.f32 	%f337, %f336, %f637;
	div.rn.f32 	%f338, %f337, %f3;
	neg.f32 	%f339, %f338;
	mul.f32 	%f340, %f338, %f339;
	mul.f32 	%f341, %f340, 0f3F000000;
	fma.rn.f32 	%f342, %f341, 0f3BBB989D, 0f3F000000;
	cvt.sat.f32.f32 	%f343, %f342;
	fma.rm.f32 	%f344, %f343, %f283, %f282;
	add.f32 	%f345, %f344, 0fCB40007F;
	neg.f32 	%f346, %f345;
	fma.rn.f32 	%f347, %f341, 0f3FB8AA3B, %f346;
	fma.rn.f32 	%f348, %f341, 0f32A57060, %f347;
	mov.b32 	%r1105, %f344;
	shl.b32 	%r1106, %r1105, 23;
	mov.b32 	%f349, %r1106;
	ex2.approx.ftz.f32 	%f350, %f348;
	mul.f32 	%f351, %f350, %f349;
	add.f32 	%f651, %f332, %f351;
	mul.f32 	%f352, %f338, %f351;
	add.f32 	%f652, %f334, %f352;
	fma.rn.f32 	%f653, %f338, %f352, %f335;
	add.s32 	%r1491, %r1491, 4;
	setp.ne.s32 	%p111, %r1491, %r625;
	@%p111 bra 	$L__BB0_149;
$L__BB0_150:
	shl.b32 	%r1107, %r10, 2;
	add.s32 	%r1489, %r1489, %r1107;
	add.s32 	%r1488, %r1488, 2;
	setp.lt.s32 	%p112, %r1488, %r574;
	@%p112 bra 	$L__BB0_143;
	mul.f32 	%f353, %f3, %f651;
	div.rn.f32 	%f354, %f652, %f353;
	sub.f32 	%f355, %f653, %f651;
	mul.f32 	%f356, %f651, %f355;
	mul.f32 	%f357, %f652, %f652;
	sub.f32 	%f358, %f356, %f357;
	mul.f32 	%f359, %f353, %f353;
	div.rn.f32 	%f360, %f358, %f359;
	div.rn.f32 	%f361, %f354, %f360;
	sub.f32 	%f637, %f637, %f361;
	add.s32 	%r1487, %r1487, 1;
	setp.eq.s32 	%p113, %r1487, %r573;
	@%p113 bra 	$L__BB0_169;
	bra.uni 	$L__BB0_142;
$L__BB0_152:
	shl.b32 	%r1118, %r1486, 2;
	add.s32 	%r1119, %r1477, %r1118;
	ld.shared.f32 	%f422, [%r1119];
	sub.f32 	%f423, %f422, %f637;
	div.rn.f32 	%f424, %f423, %f3;
	neg.f32 	%f425, %f424;
	mul.f32 	%f426, %f424, %f425;
	mul.f32 	%f427, %f426, 0f3F000000;
	fma.rn.f32 	%f428, %f427, 0f3BBB989D, 0f3F000000;
	cvt.sat.f32.f32 	%f429, %f428;
	mov.f32 	%f430, 0f4B400001;
	mov.f32 	%f431, 0f437C0000;
	fma.rm.f32 	%f432, %f429, %f431, %f430;
	add.f32 	%f433, %f432, 0fCB40007F;
	neg.f32 	%f434, %f433;
	fma.rn.f32 	%f435, %f427, 0f3FB8AA3B, %f434;
	fma.rn.f32 	%f436, %f427, 0f32A57060, %f435;
	mov.b32 	%r1120, %f432;
	shl.b32 	%r1121, %r1120, 23;
	mov.b32 	%f437, %r1121;
	ex2.approx.ftz.f32 	%f438, %f436;
	mul.f32 	%f439, %f438, %f437;
	add.f32 	%f440, %f632, %f439;
	mul.f32 	%f441, %f424, %f439;
	add.f32 	%f442, %f633, %f441;
	fma.rn.f32 	%f443, %f424, %f441, %f634;
	ld.shared.f32 	%f444, [%r1119+4];
	sub.f32 	%f445, %f444, %f637;
	div.rn.f32 	%f446, %f445, %f3;
	neg.f32 	%f447, %f446;
	mul.f32 	%f448, %f446, %f447;
	mul.f32 	%f449, %f448, 0f3F000000;
	fma.rn.f32 	%f450, %f449, 0f3BBB989D, 0f3F000000;
	cvt.sat.f32.f32 	%f451, %f450;
	fma.rm.f32 	%f452, %f451, %f431, %f430;
	add.f32 	%f453, %f452, 0fCB40007F;
	neg.f32 	%f454, %f453;
	fma.rn.f32 	%f455, %f449, 0f3FB8AA3B, %f454;
	fma.rn.f32 	%f456, %f449, 0f32A57060, %f455;
	mov.b32 	%r1122, %f452;
	shl.b32 	%r1123, %r1122, 23;
	mov.b32 	%f457, %r1123;
	ex2.approx.ftz.f32 	%f458, %f456;
	mul.f32 	%f459, %f458, %f457;
	add.f32 	%f460, %f440, %f459;
	mul.f32 	%f461, %f446, %f459;
	add.f32 	%f462, %f442, %f461;
	fma.rn.f32 	%f463, %f446, %f461, %f443;
	ld.shared.f32 	%f464, [%r1119+8];
	sub.f32 	%f465, %f464, %f637;
	div.rn.f32 	%f466, %f465, %f3;
	neg.f32 	%f467, %f466;
	mul.f32 	%f468, %f466, %f467;
	mul.f32 	%f469, %f468, 0f3F000000;
	fma.rn.f32 	%f470, %f469, 0f3BBB989D, 0f3F000000;
	cvt.sat.f32.f32 	%f471, %f470;
	fma.rm.f32 	%f472, %f471, %f431, %f430;
	add.f32 	%f473, %f472, 0fCB40007F;
	neg.f32 	%f474, %f473;
	fma.rn.f32 	%f475, %f469, 0f3FB8AA3B, %f474;
	fma.rn.f32 	%f476, %f469, 0f32A57060, %f475;
	mov.b32 	%r1124, %f472;
	shl.b32 	%r1125, %r1124, 23;
	mov.b32 	%f477, %r1125;
	ex2.approx.ftz.f32 	%f478, %f476;
	mul.f32 	%f479, %f478, %f477;
	add.f32 	%f480, %f460, %f479;
	mul.f32 	%f481, %f466, %f479;
	add.f32 	%f482, %f462, %f481;
	fma.rn.f32 	%f483, %f466, %f481, %f463;
	ld.shared.f32 	%f484, [%r1119+12];
	sub.f32 	%f485, %f484, %f637;
	div.rn.f32 	%f486, %f485, %f3;
	neg.f32 	%f487, %f486;
	mul.f32 	%f488, %f486, %f487;
	mul.f32 	%f489, %f488, 0f3F000000;
	fma.rn.f32 	%f490, %f489, 0f3BBB989D, 0f3F000000;
	cvt.sat.f32.f32 	%f491, %f490;
	fma.rm.f32 	%f492, %f491, %f431, %f430;
	add.f32 	%f493, %f492, 0fCB40007F;
	neg.f32 	%f494, %f493;
	fma.rn.f32 	%f495, %f489, 0f3FB8AA3B, %f494;
	fma.rn.f32 	%f496, %f489, 0f32A57060, %f495;
	mov.b32 	%r1126, %f492;
	shl.b32 	%r1127, %r1126, 23;
	mov.b32 	%f497, %r1127;
	ex2.approx.ftz.f32 	%f498, %f496;
	mul.f32 	%f499, %f498, %f497;
	add.f32 	%f632, %f480, %f499;
	mul.f32 	%f500, %f486, %f499;
	add.f32 	%f633, %f482, %f500;
	fma.rn.f32 	%f634, %f486, %f500, %f483;
	add.s32 	%r1486, %r1486, 4;
	setp.ne.s32 	%p120, %r1486, %r607;
	@%p120 bra 	$L__BB0_152;
$L__BB0_153:
	shl.b32 	%r1128, %r10, 2;
	add.s32 	%r1477, %r1477, %r1128;
	add.s32 	%r1476, %r1476, 2;
	setp.lt.s32 	%p121, %r1476, %r574;
	@%p121 bra 	$L__BB0_171;
$L__BB0_154:
	mul.f32 	%f501, %f3, %f632;
	div.rn.f32 	%f502, %f633, %f501;
	sub.f32 	%f503, %f634, %f632;
	mul.f32 	%f504, %f632, %f503;
	mul.f32 	%f505, %f633, %f633;
	sub.f32 	%f506, %f504, %f505;
	mul.f32 	%f507, %f501, %f501;
	div.rn.f32 	%f28, %f506, %f507;
	abs.f32 	%f508, %f637;
	setp.equ.f32 	%p123, %f508, 0f7F800000;
	abs.f32 	%f509, %f632;
	setp.equ.f32 	%p124, %f509, 0f7F800000;
	or.pred  	%p125, %p123, %p124;
	abs.f32 	%f511, %f502;
	setp.equ.f32 	%p126, %f511, 0f7F800000;
	or.pred  	%p127, %p125, %p126;
	mov.pred 	%p150, 0;
	@%p127 bra 	$L__BB0_156;
	abs.f32 	%f513, %f28;
	setp.ne.f32 	%p128, %f513, 0f7F800000;
	setp.lt.f32 	%p129, %f28, 0f00000000;
	and.pred  	%p150, %p128, %p129;
	selp.f32 	%f608, %f632, %f608, %p150;
	selp.f32 	%f607, %f28, %f607, %p150;
$L__BB0_156:
	setp.leu.f32 	%p130, %f608, %f606;
	not.pred 	%p131, %p150;
	or.pred  	%p132, %p131, %p130;
	@%p132 bra 	$L__BB0_158;
	st.shared.f32 	[%r569], %f637;
	neg.f32 	%f514, %f607;
	st.shared.f32 	[%r570], %f514;
	mov.f32 	%f604, %f637;
	mov.f32 	%f606, %f608;
$L__BB0_158:
	mov.u32 	%r1130, %tid.y;
	mov.u32 	%r1131, %ntid.x;
	mov.u32 	%r1132, %tid.x;
	mad.lo.s32 	%r1133, %r1130, %r1131, %r1132;
	setp.ne.s32 	%p133, %r1133, 0;
	selp.s32 	%r1134, -1, 0, %p133;
	add.s32 	%r1135, %r1473, %r1134;
	shl.b32 	%r1136, %r1135, 2;
	add.s32 	%r1137, %r569, %r1136;
	ld.shared.f32 	%f515, [%r1137];
	add.f32 	%f35, %f1, %f515;
	setp.eq.s32 	%p134, %r1472, 1;
	mov.b32 	%r1472, 0;
	mov.f32 	%f628, %f605;
	@%p134 bra 	$L__BB0_160;
	shr.u32 	%r1139, %r1196, 2;
	xor.b32  	%r1140, %r1139, %r1196;
	shl.b32 	%r1141, %r1192, 4;
	shl.b32 	%r1142, %r1140, 1;
	xor.b32  	%r1143, %r1142, %r1141;
	xor.b32  	%r1144, %r1143, %r1140;
	xor.b32  	%r1512, %r1144, %r1192;
	add.s32 	%r1145, %r1466, %r1512;
	add.s32 	%r1146, %r1145, 362437;
	shr.u32 	%r1147, %r1195, 2;
	xor.b32  	%r1148, %r1147, %r1195;
	shl.b32 	%r1149, %r1512, 4;
	shl.b32 	%r1150, %r1148, 1;
	xor.b32  	%r1151, %r1150, %r1149;
	xor.b32  	%r1152, %r1151, %r1148;
	xor.b32  	%r1511, %r1152, %r1512;
	add.s32 	%r1466, %r1466, 724874;
	add.s32 	%r1153, %r1511, %r1466;
	cvt.rn.f32.u32 	%f516, %r1146;
	fma.rn.f32 	%f517, %f516, 0f2F800000, 0f2F000000;
	cvt.rn.f32.u32 	%f518, %r1153;
	fma.rn.f32 	%f519, %f518, 0f30C90FDB, 0f30490FDB;
	setp.lt.f32 	%p135, %f517, 0f00800000;
	mul.f32 	%f520, %f517, 0f4B000000;
	selp.f32 	%f521, %f520, %f517, %p135;
	selp.f32 	%f522, 0fC1B80000, 0f00000000, %p135;
	mov.b32 	%r1154, %f521;
	add.s32 	%r1155, %r1154, -1059760811;
	and.b32  	%r1156, %r1155, -8388608;
	sub.s32 	%r1157, %r1154, %r1156;
	mov.b32 	%f523, %r1157;
	cvt.rn.f32.s32 	%f524, %r1156;
	fma.rn.f32 	%f525, %f524, 0f34000000, %f522;
	add.f32 	%f526, %f523, 0fBF800000;
	fma.rn.f32 	%f527, %f526, 0fBE055027, 0f3E1039F6;
	fma.rn.f32 	%f528, %f527, %f526, 0fBDF8CDCC;
	fma.rn.f32 	%f529, %f528, %f526, 0f3E0F2955;
	fma.rn.f32 	%f530, %f529, %f526, 0fBE2AD8B9;
	fma.rn.f32 	%f531, %f530, %f526, 0f3E4CED0B;
	fma.rn.f32 	%f532, %f531, %f526, 0fBE7FFF22;
	fma.rn.f32 	%f533, %f532, %f526, 0f3EAAAA78;
	fma.rn.f32 	%f534, %f533, %f526, 0fBF000000;
	mul.f32 	%f535, %f526, %f534;
	fma.rn.f32 	%f536, %f535, %f526, %f526;
	fma.rn.f32 	%f537, %f525, 0f3F317218, %f536;
	setp.gt.u32 	%p136, %r1154, 2139095039;
	fma.rn.f32 	%f538, %f521, 0f7F800000, 0f7F800000;
	selp.f32 	%f539, %f538, %f537, %p136;
	setp.eq.f32 	%p137, %f521, 0f00000000;
	mul.f32 	%f540, %f539, 0fC0000000;
	selp.f32 	%f541, 0f7F800000, %f540, %p137;
	sqrt.rn.f32 	%f542, %f541;
	sin.approx.f32 	%f543, %f519;
	cos.approx.f32 	%f544, %f519;
	mul.f32 	%f628, %f542, %f543;
	mul.f32 	%f605, %f542, %f544;
	mov.b32 	%r1472, 1;
	mov.u32 	%r1513, %r1192;
	mov.u32 	%r1195, %r1193;
	mov.u32 	%r1196, %r1194;
	mov.u32 	%r1192, %r1511;
	mov.u32 	%r1193, %r1512;
	mov.u32 	%r1194, %r1513;
$L__BB0_160:
	mul.f32 	%f545, %f2, %f628;
	fma.rn.f32 	%f637, %f35, 0f3F000000, %f545;
	add.s32 	%r1158, %r1473, 1;
	setp.eq.s32 	%p138, %r1158, %r571;
	selp.b32 	%r1473, 0, %r1158, %p138;
	add.s32 	%r1474, %r1474, 1;
	setp.eq.s32 	%p139, %r1474, %r572;
	@%p139 bra 	$L__BB0_136;
	bra.uni 	$L__BB0_140;
$L__BB0_161:
	add.s32 	%r607, %r590, 1;
	sub.s32 	%r1109, %r607, %r589;
	and.b32  	%r608, %r1109, 3;
	setp.eq.s32 	%p116, %r608, 0;
	mov.u32 	%r1486, %r589;
	@%p116 bra 	$L__BB0_165;
	shl.b32 	%r1110, %r589, 2;
	add.s32 	%r609, %r1477, %r1110;
	ld.shared.f32 	%f365, [%r609];
	sub.f32 	%f366, %f365, %f637;
	div.rn.f32 	%f367, %f366, %f3;
	neg.f32 	%f368, %f367;
	mul.f32 	%f369, %f367, %f368;
	mul.f32 	%f370, %f369, 0f3F000000;
	fma.rn.f32 	%f371, %f370, 0f3BBB989D, 0f3F000000;
	cvt.sat.f32.f32 	%f372, %f371;
	mov.f32 	%f373, 0f4B400001;
	mov.f32 	%f374, 0f437C0000;
	fma.rm.f32 	%f375, %f372, %f374, %f373;
	add.f32 	%f376, %f375, 0fCB40007F;
	neg.f32 	%f377, %f376;
	fma.rn.f32 	%f378, %f370, 0f3FB8AA3B, %f377;
	fma.rn.f32 	%f379, %f370, 0f32A57060, %f378;
	mov.b32 	%r1111, %f375;
	shl.b32 	%r1112, %r1111, 23;
	mov.b32 	%f380, %r1112;
	ex2.approx.ftz.f32 	%f381, %f379;
	mul.f32 	%f382, %f381, %f380;
	add.f32 	%f632, %f632, %f382;
	mul.f32 	%f383, %f367, %f382;
	add.f32 	%f633, %f633, %f383;
	fma.rn.f32 	%f634, %f367, %f383, %f634;
	add.s32 	%r1486, %r589, 1;
	setp.eq.s32 	%p117, %r608, 1;
	@%p117 bra 	$L__BB0_165;
	ld.shared.f32 	%f384, [%r609+4];
	sub.f32 	%f385, %f384, %f637;
	div.rn.f32 	%f386, %f385, %f3;
	neg.f32 	%f387, %f386;
	mul.f32 	%f388, %f386, %f387;
	mul.f32 	%f389, %f388, 0f3F000000;
	fma.rn.f32 	%f390, %f389, 0f3BBB989D, 0f3F000000;
	cvt.sat.f32.f32 	%f391, %f390;
	mov.f32 	%f392, 0f4B400001;
	mov.f32 	%f393, 0f437C0000;
	fma.rm.f32 	%f394, %f391, %f393, %f392;
	add.f32 	%f395, %f394, 0fCB40007F;
	neg.f32 	%f396, %f395;
	fma.rn.f32 	%f397, %f389, 0f3FB8AA3B, %f396;
	fma.rn.f32 	%f398, %f389, 0f32A57060, %f397;
	mov.b32 	%r1113, %f394;
	shl.b32 	%r1114, %r1113, 23;
	mov.b32 	%f399, %r1114;
	ex2.approx.ftz.f32 	%f400, %f398;
	mul.f32 	%f401, %f400, %f399;
	add.f32 	%f632, %f632, %f401;
	mul.f32 	%f402, %f386, %f401;
	add.f32 	%f633, %f633, %f402;
	fma.rn.f32 	%f634, %f386, %f402, %f634;
	add.s32 	%r1486, %r589, 2;
	setp.eq.s32 	%p118, %r608, 2;
	@%p118 bra 	$L__BB0_165;
	ld.shared.f32 	%f403, [%r609+8];
	sub.f32 	%f404, %f403, %f637;
	div.rn.f32 	%f405, %f404, %f3;
	neg.f32 	%f406, %f405;
	mul.f32 	%f407, %f405, %f406;
	mul.f32 	%f408, %f407, 0f3F000000;
	fma.rn.f32 	%f409, %f408, 0f3BBB989D, 0f3F000000;
	cvt.sat.f32.f32 	%f410, %f409;
	mov.f32 	%f411, 0f4B400001;
	mov.f32 	%f412, 0f437C0000;
	fma.rm.f32 	%f413, %f410, %f412, %f411;
	add.f32 	%f414, %f413, 0fCB40007F;
	neg.f32 	%f415, %f414;
	fma.rn.f32 	%f416, %f408, 0f3FB8AA3B, %f415;
	fma.rn.f32 	%f417, %f408, 0f32A57060, %f416;
	mov.b32 	%r1115, %f413;
	shl.b32 	%r1116, %r1115, 23;
	mov.b32 	%f418, %r1116;
	ex2.approx.ftz.f32 	%f419, %f417;
	mul.f32 	%f420, %f419, %f418;
	add.f32 	%f632, %f632, %f420;
	mul.f32 	%f421, %f405, %f420;
	add.f32 	%f633, %f633, %f421;
	fma.rn.f32 	%f634, %f405, %f421, %f634;
	add.s32 	%r1486, %r589, 3;
$L__BB0_165:
	sub.s32 	%r1117, %r590, %r589;
	setp.lt.u32 	%p119, %r1117, 3;
	@%p119 bra 	$L__BB0_153;
	bra.uni 	$L__BB0_152;
$L__BB0_166:
	and.b32  	%r614, %r573, 3;
	setp.eq.s32 	%p103, %r614, 0;
	@%p103 bra 	$L__BB0_169;
	setp.eq.s32 	%p104, %r614, 1;
	sub.f32 	%f637, %f637, %f4;
	@%p104 bra 	$L__BB0_169;
	setp.eq.s32 	%p105, %r614, 2;
	sub.f32 	%f213, %f637, %f4;
	sub.f32 	%f214, %f213, %f4;
	selp.f32 	%f637, %f213, %f214, %p105;
$L__BB0_169:
	mov.f32 	%f634, 0f00000000;
	mov.f32 	%f633, %f634;
	mov.f32 	%f632, %f634;
	@%p100 bra 	$L__BB0_154;
	mov.f32 	%f632, 0f00000000;
	mov.b32 	%r1476, 0;
	mov.u32 	%r1477, %r12;
	mov.f32 	%f633, %f632;
	mov.f32 	%f634, %f632;
$L__BB0_171:
	mul.wide.u32 	%rd55, %r1476, 4;
	add.s64 	%rd56, %rd1, %rd55;
	ld.global.u32 	%r589, [%rd56];
	ld.global.u32 	%r590, [%rd56+4];
	setp.lt.s32 	%p115, %r590, %r589;
	@%p115 bra 	$L__BB0_153;
	bra.uni 	$L__BB0_161;
$L__BB0_172:
	setp.lt.u32 	%p101, %r573, 4;
	@%p101 bra 	$L__BB0_166;
	and.b32  	%r1085, %r573, 2147483644;
	neg.s32 	%r1475, %r1085;
$L__BB0_174:
	sub.f32 	%f210, %f637, %f4;
	sub.f32 	%f211, %f210, %f4;
	sub.f32 	%f212, %f211, %f4;
	sub.f32 	%f637, %f212, %f4;
	add.s32 	%r1475, %r1475, 4;
	setp.eq.s32 	%p102, %r1475, 0;
	@%p102 bra 	$L__BB0_166;
	bra.uni 	$L__BB0_174;
$L__BB0_175:
	setp.neu.f32 	%p142, %f125, 0f00000000;
	setp.neu.f32 	%p143, %f127, 0f7F800000;
	and.pred  	%p144, %p142, %p143;
	@%p144 bra 	$L__BB0_177;
	sub.f32 	%f602, %f126, %f125;
	mov.b32 	%r1168, %f602;
	and.b32  	%r1169, %r1168, 2147483647;
	xor.b32  	%r1170, %r1169, 2139095040;
	mov.b32 	%f679, %r1170;
	bra.uni 	$L__BB0_179;
$L__BB0_177:
	setp.lt.f32 	%p145, %f127, 0f00800000;
	mul.f32 	%f547, %f127, 0f4B800000;
	selp.f32 	%f548, %f547, %f127, %p145;
	mov.b32 	%r1159, %f548;
	add.s32 	%r1160, %r1159, -1060439283;
	and.b32  	%r1161, %r1160, -8388608;
	sub.s32 	%r1162, %r1159, %r1161;
	mov.b32 	%f549, %r1162;
	cvt.rn.f32.s32 	%f550, %r1161;
	selp.f32 	%f551, 0fC1C00000, 0f00000000, %p145;
	fma.rn.f32 	%f552, %f550, 0f34000000, %f551;
	add.f32 	%f553, %f549, 0fBF800000;
	add.f32 	%f554, %f549, 0f3F800000;
	rcp.approx.ftz.f32 	%f555, %f554;
	add.f32 	%f556, %f553, %f553;
	mul.f32 	%f557, %f556, %f555;
	mul.f32 	%f558, %f557, %f557;
	neg.f32 	%f559, %f557;
	sub.f32 	%f560, %f553, %f557;
	add.f32 	%f561, %f560, %f560;
	fma.rn.f32 	%f562, %f559, %f553, %f561;
	mul.rn.f32 	%f563, %f555, %f562;
	fma.rn.f32 	%f564, %f558, 0f3A2C32E4, 0f3B52E7DB;
	fma.rn.f32 	%f565, %f564, %f558, 0f3C93BB73;
	fma.rn.f32 	%f566, %f565, %f558, 0f3DF6384F;
	mul.rn.f32 	%f567, %f566, %f558;
	fma.rn.f32 	%f568, %f557, 0f3FB8AA3B, %f552;
	mul.f32 	%f569, %f567, 0f40400000;
	sub.f32 	%f570, %f552, %f568;
	fma.rn.f32 	%f571, %f557, 0f3FB8AA3B, %f570;
	fma.rn.f32 	%f572, %f563, 0f3FB8AA3B, %f571;
	fma.rn.f32 	%f573, %f557, 0f32A55E34, %f572;
	fma.rn.f32 	%f574, %f569, %f563, %f573;
	fma.rn.f32 	%f575, %f567, %f557, %f574;
	add.rn.f32 	%f576, %f568, %f575;
	mov.f32 	%f577, 0fBF000000;
	mul.rn.f32 	%f578, %f576, %f577;
	cvt.rni.f32.f32 	%f579, %f578;
	sub.f32 	%f580, %f578, %f579;
	neg.f32 	%f581, %f578;
	fma.rn.f32 	%f582, %f576, 0fBF000000, %f581;
	neg.f32 	%f583, %f568;
	add.rn.f32 	%f584, %f576, %f583;
	neg.f32 	%f585, %f584;
	add.rn.f32 	%f586, %f575, %f585;
	fma.rn.f32 	%f587, %f586, 0fBF000000, %f582;
	add.f32 	%f588, %f580, %f587;
	setp.gt.f32 	%p146, %f579, 0f00000000;
	selp.b32 	%r1163, 0, -2097152000, %p146;
	setp.leu.f32 	%p147, %f125, 0f00000000;
	setp.lt.f32 	%p148, %f578, 0f00000000;
	selp.f32 	%f589, 0f00000000, 0f7F800000, %p148;
	abs.f32 	%f590, %f578;
	setp.gt.f32 	%p149, %f590, 0f43180000;
	cvt.rzi.s32.f32 	%r1164, %f579;
	shl.b32 	%r1165, %r1164, 23;
	sub.s32 	%r1166, %r1165, %r1163;
	mov.b32 	%f591, %r1166;
	add.s32 	%r1167, %r1163, 2130706432;
	mov.b32 	%f592, %r1167;
	fma.rn.f32 	%f593, %f588, 0f391FCB8E, 0f3AAF85ED;
	fma.rn.f32 	%f594, %f593, %f588, 0f3C1D9856;
	fma.rn.f32 	%f595, %f594, %f588, 0f3D6357BB;
	fma.rn.f32 	%f596, %f595, %f588, 0f3E75FDEC;
	fma.rn.f32 	%f597, %f596, %f588, 0f3F317218;
	fma.rn.f32 	%f598, %f597, %f588, 0f3F800000;
	mul.f32 	%f599, %f598, %f592;
	mul.f32 	%f600, %f599, %f591;
	selp.f32 	%f679, %f589, %f600, %p149;
	@%p147 bra 	$L__BB0_179;
	mov.f32 	%f679, 0f7FFFFFFF;
$L__BB0_179:
	ld.param.u64 	%rd65, [empiricalNullFilter_param_5];
	cvta.to.global.u64 	%rd60, %rd65;
	add.s64 	%rd62, %rd60, %rd58;
	st.global.f32 	[%rd62], %f679;
$L__BB0_180:
	ret;

}


// ===== COMPILED SASS (sm_100) =====

	.target	sm_100

	.elftype	@"ET_EXEC"


//--------------------- .note.nv.tkinfo           --------------------------
	.section	.note.nv.tkinfo,"",@"SHT_NOTE"
	.sectionflags	@"SHF_NOTE_NV_TKINFO"
	.tkinfo
        /*0018*/ 	.word	0x00000002
        /*0030*/ 	.string	""
        /*0030*/ 	.string	"ptxas"
        /*0030*/ 	.string	"Cuda compilation tools, release 13.0, V13.0.88"
        /*0030*/ 	.string	"Build cuda_13.0.r13.0/compiler.36424714_0"
        /*0030*/ 	.string	"-arch sm_100 -m 64 "



//--------------------- .note.nv.cuinfo           --------------------------
	.section	.note.nv.cuinfo,"",@"SHT_NOTE"
	.sectionflags	@"SHF_NOTE_NV_CUINFO"
        /*0018*/ 	.short	0x0002
        /*001a*/ 	.short	0x0064
        /*001c*/ 	.short	0x0082
	.zero		2


//--------------------- .nv.info                  --------------------------
	.section	.nv.info,"",@"SHT_CUDA_INFO"
	.align	4


	//----- nvinfo : EIATTR_REGCOUNT
	.align		4
        /*0000*/ 	.byte	0x04, 0x2f
        /*0002*/ 	.short	(.L_18 - .L_17)
	.align		4
.L_17:
        /*0004*/ 	.word	index@(empiricalNullFilter)
        /*0008*/ 	.word	0x0000002f


	//----- nvinfo : EIATTR_FRAME_SIZE
	.align		4
.L_18:
        /*000c*/ 	.byte	0x04, 0x11
        /*000e*/ 	.short	(.L_20 - .L_19)
	.align		4
.L_19:
        /*0010*/ 	.word	index@($__internal_1_$__cuda_sm3x_div_rn_noftz_f32_slowpath)
        /*0014*/ 	.word	0x00000000


	//----- nvinfo : EIATTR_FRAME_SIZE
	.align		4
.L_20:
        /*0018*/ 	.byte	0x04, 0x11
        /*001a*/ 	.short	(.L_22 - .L_21)
	.align		4
.L_21:
        /*001c*/ 	.word	index@($__internal_0_$__cuda_sm20_sqrt_rn_f32_slowpath)
        /*0020*/ 	.word	0x00000000


	//----- nvinfo : EIATTR_FRAME_SIZE
	.align		4
.L_22:
        /*0024*/ 	.byte	0x04, 0x11
        /*0026*/ 	.short	(.L_24 - .L_23)
	.align		4
.L_23:
        /*0028*/ 	.word	index@(empiricalNullFilter)
        /*002c*/ 	.word	0x00000000


	//----- nvinfo : EIATTR_MIN_STACK_SIZE
	.align		4
.L_24:
        /*0030*/ 	.byte	0x04, 0x12
        /*0032*/ 	.short	(.L_26 - .L_25)
	.align		4
.L_25:
        /*0034*/ 	.word	index@(empiricalNullFilter)
        /*0038*/ 	.word	0x00000000
.L_26:


//--------------------- .nv.compat                --------------------------
	.section	.nv.compat,"",@"SHT_CUDA_COMPAT_INFO"
	.align	4
        /*0000*/ 	.byte	0x02, 0x09, 0x00, 0x00, 0x02, 0x02, 0x01, 0x00, 0x02, 0x05, 0x05, 0x00, 0x03, 0x07, 0x01, 0x01
        /*0010*/ 	.byte	0x02, 0x03, 0x00, 0x00, 0x02, 0x06, 0x01, 0x00, 0x04, 0x0b, 0x08, 0x00, 0x01, 0x00, 0x00, 0x00
        /*0020*/ 	.byte	0x00, 0x00, 0x00, 0x00


//--------------------- .nv.info.empiricalNullFilter --------------------------
	.section	.nv.info.empiricalNullFilter,"",@"SHT_CUDA_INFO"
	.sectionflags	@""
	.align	4


	//----- nvinfo : EIATTR_CUDA_API_VERSION
	.align		4
        /*0000*/ 	.byte	0x04, 0x37
        /*0002*/ 	.short	(.L_28 - .L_27)
.L_27:
        /*0004*/ 	.word	0x00000082


	//----- nvinfo : EIATTR_KPARAM_INFO
	.align		4
.L_28:
        /*0008*/ 	.byte	0x04, 0x17
        /*000a*/ 	.short	(.L_30 - .L_29)
.L_29:
        /*000c*/ 	.word	0x00000000
        /*0010*/ 	.short	0x0005
        /*0012*/ 	.short	0x0028
        /*0014*/ 	.byte	0x00, 0xf5, 0x21, 0x00


	//----- nvinfo : EIATTR_KPARAM_INFO
	.align		4
.L_30:
        /*0018*/ 	.byte	0x04, 0x17
        /*001a*/ 	.short	(.L_32 - .L_31)
.L_31:
        /*001c*/ 	.word	0x00000000
        /*0020*/ 	.short	0x0004
        /*0022*/ 	.short	0x0020
        /*0024*/ 	.byte	0x00, 0xf5, 0x21, 0x00


	//----- nvinfo : EIATTR_KPARAM_INFO
	.align		4
.L_32:
        /*0028*/ 	.byte	0x04, 0x17
        /*002a*/ 	.short	(.L_34 - .L_33)
.L_33:
        /*002c*/ 	.word	0x00000000
        /*0030*/ 	.short	0x0003
        /*0032*/ 	.short	0x0018
        /*0034*/ 	.byte	0x00, 0xf5, 0x21, 0x00


	//----- nvinfo : EIATTR_KPARAM_INFO
	.align		4
.L_34:
        /*0038*/ 	.byte	0x04, 0x17
        /*003a*/ 	.short	(.L_36 - .L_35)
.L_35:
        /*003c*/ 	.word	0x00000000
        /*0040*/ 	.short	0x0002
        /*0042*/ 	.short	0x0010
        /*0044*/ 	.byte	0x00, 0xf5, 0x21, 0x00


	//----- nvinfo : EIATTR_KPARAM_INFO
	.align		4
.L_36:
        /*0048*/ 	.byte	0x04, 0x17
        /*004a*/ 	.short	(.L_38 - .L_37)
.L_37:
        /*004c*/ 	.word	0x00000000
        /*0050*/ 	.short	0x0001
        /*0052*/ 	.short	0x0008
        /*0054*/ 	.byte	0x00, 0xf5, 0x21, 0x00


	//----- nvinfo : EIATTR_KPARAM_INFO
	.align		4
.L_38:
        /*0058*/ 	.byte	0x04, 0x17
        /*005a*/ 	.short	(.L_40 - .L_39)
.L_39:
        /*005c*/ 	.word	0x00000000
        /*0060*/ 	.short	0x0000
        /*0062*/ 	.short	0x0000
        /*0064*/ 	.byte	0x00, 0xf5, 0x21, 0x00


	//----- nvinfo : EIATTR_SPARSE_MMA_MASK
	.align		4
.L_40:
        /*0068*/ 	.byte	0x03, 0x50
        /*006a*/ 	.short	0x0000


	//----- nvinfo : EIATTR_MAXREG_COUNT
	.align		4
        /*006c*/ 	.byte	0x03, 0x1b
        /*006e*/ 	.short	0x00ff


	//----- nvinfo : EIATTR_MERCURY_ISA_VERSION
	.align		4
        /*0070*/ 	.byte	0x03, 0x5f
        /*0072*/ 	.short	0x0101


	//----- nvinfo : EIATTR_VRC_CTA_INIT_COUNT
	.align		4
        /*0074*/ 	.byte	0x02, 0x4a
	.zero		1
	.zero		1


	//----- nvinfo : EIATTR_EXIT_INSTR_OFFSETS
	.align		4
        /*0078*/ 	.byte	0x04, 0x1c
        /*007a*/ 	.short	(.L_42 - .L_41)


	//   ....[0]....
.L_41:
        /*007c*/ 	.word	0x000000c0


	//   ....[1]....
        /*0080*/ 	.word	0x000079f0


	//----- nvinfo : EIATTR_CRS_STACK_SIZE
	.align		4
.L_42:
        /*0084*/ 	.byte	0x04, 0x1e
        /*0086*/ 	.short	(.L_44 - .L_43)
.L_43:
        /*0088*/ 	.word	0x00000000


	//----- nvinfo : EIATTR_CBANK_PARAM_SIZE
	.align		4
.L_44:
        /*008c*/ 	.byte	0x03, 0x19
        /*008e*/ 	.short	0x0030


	//----- nvinfo : EIATTR_PARAM_CBANK
	.align		4
        /*0090*/ 	.byte	0x04, 0x0a
        /*0092*/ 	.short	(.L_46 - .L_45)
	.align		4
.L_45:
        /*0094*/ 	.word	index@(.nv.constant0.empiricalNullFilter)
        /*0098*/ 	.short	0x0380
        /*009a*/ 	.short	0x0030


	//----- nvinfo : EIATTR_SW_WAR
	.align		4
.L_46:
        /*009c*/ 	.byte	0x04, 0x36
        /*009e*/ 	.short	(.L_48 - .L_47)
.L_47:
        /*00a0*/ 	.word	0x00000008
.L_48:


//--------------------- .nv.callgraph             --------------------------
	.section	.nv.callgraph,"",@"SHT_CUDA_CALLGRAPH"
	.align	4
	.sectionentsize	8
	.align		4
        /*0000*/ 	.word	0x00000000
	.align		4
        /*0004*/ 	.word	0xffffffff
	.align		4
        /*0008*/ 	.word	0x00000000
	.align		4
        /*000c*/ 	.word	0xfffffffe
	.align		4
        /*0010*/ 	.word	0x00000000
	.align		4
        /*0014*/ 	.word	0xfffffffd
	.align		4
        /*0018*/ 	.word	0x00000000
	.align		4
        /*001c*/ 	.word	0xfffffffc


//--------------------- .nv.constant4             --------------------------
	.section	.nv.constant4,"a",@progbits
	.align	8
	.align		8
.nv.constant4:
        /*0000*/ 	.dword	precalc_xorwow_matrix
	.align		8
        /*0008*/ 	.dword	precalc_xorwow_offset_matrix
	.align		8
        /*0010*/ 	.dword	mrg32k3aM1
	.align		8
        /*0018*/ 	.dword	mrg32k3aM2
	.align		8
        /*0020*/ 	.dword	mrg32k3aM1SubSeq
	.align		8
        /*0028*/ 	.dword	mrg32k3aM2SubSeq
	.align		8
        /*0030*/ 	.dword	mrg32k3aM1Seq
	.align		8
        /*0038*/ 	.dword	mrg32k3aM2Seq


//--------------------- .nv.constant3             --------------------------
	.section	.nv.constant3,"a",@progbits
	.align	8
.nv.constant3:
	.type		__cr_lgamma_table,@object
	.size		__cr_lgamma_table,(roiWidth - __cr_lgamma_table)
__cr_lgamma_table:
        /*0000*/ 	.byte	0x00, 0x00, 0x00, 0x00, 0x00, 0x00, 0x00, 0x00, 0x00, 0x00, 0x00, 0x00, 0x00, 0x00, 0x00, 0x00
        /*0010*/ 	.byte	0xef, 0x39, 0xfa, 0xfe, 0x42, 0x2e, 0xe6, 0x3f, 0x02, 0x20, 0x2a, 0xfa, 0x0b, 0xab, 0xfc, 0x3f
        /*0020*/ 	.byte	0xf9, 0x2c, 0x92, 0x7c, 0xa7, 0x6c, 0x09, 0x40, 0xc9, 0x79, 0x44, 0x3c, 0x64, 0x26, 0x13, 0x40
        /*0030*/ 	.byte	0xca, 0x01, 0xcf, 0x3a, 0x27, 0x51, 0x1a, 0x40, 0x30, 0xcc, 0x2d, 0xf3, 0xe1, 0x0c, 0x21, 0x40
        /*0040*/ 	.byte	0x0d, 0xb7, 0xfc, 0x82, 0x8e, 0x35, 0x25, 0x40
	.type		roiWidth,@object
	.size		roiWidth,(roiHeight - roiWidth)
roiWidth:
	.zero		4
	.type		roiHeight,@object
	.size		roiHeight,(cacheWidth - roiHeight)
roiHeight:
	.zero		4
	.type		cacheWidth,@object
	.size		cacheWidth,(kernelRadius - cacheWidth)
cacheWidth:
	.zero		4
	.type		kernelRadius,@object
	.size		kernelRadius,(kernelHeight - kernelRadius)
kernelRadius:
	.zero		4
	.type		kernelHeight,@object
	.size		kernelHeight,(nInitial - kernelHeight)
kernelHeight:
	.zero		4
	.type		nInitial,@object
	.size		nInitial,(nStep - nInitial)
nInitial:
	.zero		4
	.type		nStep,@object
	.size		nStep,(cacheSharedWidth - nStep)
nStep:
	.zero		4
	.type		cacheSharedWidth,@object
	.size		cacheSharedWidth,(.L_16 - cacheSharedWidth)
cacheSharedWidth:
	.zero		4
.L_16:


//--------------------- .text.empiricalNullFilter --------------------------
	.section	.text.empiricalNullFilter,"ax",@progbits
	.align	128
        .global         empiricalNullFilter
        .type           empiricalNullFilter,@function
        .size           empiricalNullFilter,(.L_x_116 - empiricalNullFilter)
        .other          empiricalNullFilter,@"STO_CUDA_ENTRY STV_DEFAULT"
empiricalNullFilter:
.text.empiricalNullFilter:
[----:B------:R-:W-:Y:S01]  /*0000*/  LDC R1, c[0x0][0x37c] ;  /* 0x0000df00ff017b82 */ /* 0x000fe20000000800 */
[----:B------:R-:W0:Y:S01]  /*0010*/  S2R R15, SR_TID.Y ;  /* 0x00000000000f7919 */ /* 0x000e220000002200 */
[----:B------:R-:W1:Y:S01]  /*0020*/  LDCU UR7, c[0x0][0x360] ;  /* 0x00006c00ff0777ac */ /* 0x000e620008000800 */
[----:B------:R-:W0:Y:S01]  /*0030*/  S2R R0, SR_CTAID.Y ;  /* 0x0000000000007919 */ /* 0x000e220000002600 */
[----:B------:R-:W0:Y:S01]  /*0040*/  LDCU UR8, c[0x0][0x364] ;  /* 0x00006c80ff0877ac */ /* 0x000e220008000800 */
[----:B------:R-:W1:Y:S01]  /*0050*/  S2R R12, SR_TID.X ;  /* 0x00000000000c7919 */ /* 0x000e620000002100 */
[----:B------:R-:W2:Y:S01]  /*0060*/  LDCU.64 UR4, c[0x3][0x48] ;  /* 0x00c00900ff0477ac */ /* 0x000ea20008000a00 */
[----:B------:R-:W1:Y:S01]  /*0070*/  S2R R21, SR_CTAID.X ;  /* 0x0000000000157919 */ /* 0x000e620000002500 */
[----:B0-----:R-:W-:-:S05]  /*0080*/  IMAD R0, R0, UR8, R15 ;  /* 0x0000000800007c24 */ /* 0x001fca000f8e020f */
[----:B--2---:R-:W-:Y:S01]  /*0090*/  ISETP.GE.AND P0, PT, R0, UR5, PT ;  /* 0x0000000500007c0c */ /* 0x004fe2000bf06270 */
[----:B-1----:R-:W-:-:S05]  /*00a0*/  IMAD R21, R21, UR7, R12 ;  /* 0x0000000715157c24 */ /* 0x002fca000f8e020c */
[----:B------:R-:W-:-:S13]  /*00b0*/  ISETP.GE.OR P0, PT, R21, UR4, P0 ;  /* 0x0000000415007c0c */ /* 0x000fda0008706670 */
[----:B------:R-:W-:Y:S05]  /*00c0*/  @P0 EXIT ;  /* 0x000000000000094d */ /* 0x000fea0003800000 */
[----:B------:R-:W0:Y:S01]  /*00d0*/  S2UR UR5, SR_CgaCtaId ;  /* 0x00000000000579c3 */ /* 0x000e220000008800 */
[----:B------:R-:W1:Y:S01]  /*00e0*/  LDCU UR6, c[0x3][0x58] ;  /* 0x00c00b00ff0677ac */ /* 0x000e620008000800 */
[----:B------:R-:W2:Y:S01]  /*00f0*/  LDCU UR4, c[0x3][0x64] ;  /* 0x00c00c80ff0477ac */ /* 0x000ea20008000800 */
[----:B------:R-:W3:Y:S01]  /*0100*/  LDCU UR9, c[0x3][0x54] ;  /* 0x00c00a80ff0977ac */ /* 0x000ee20008000800 */
[----:B------:R-:W4:Y:S01]  /*0110*/  LDCU.64 UR10, c[0x0][0x358] ;  /* 0x00006b00ff0a77ac */ /* 0x000f220008000a00 */
[----:B-1----:R-:W-:Y:S01]  /*0120*/  UISETP.GE.AND UP0, UPT, UR6, 0x1, UPT ;  /* 0x000000010600788c */ /* 0x002fe2000bf06270 */
[----:B--2---:R-:W-:Y:S01]  /*0130*/  IMAD R2, R15, UR4, R12 ;  /* 0x000000040f027c24 */ /* 0x004fe2000f8e020c */
[----:B------:R-:W-:Y:S02]  /*0140*/  UMOV UR4, 0x400 ;  /* 0x0000040000047882 */ /* 0x000fe40000000000 */
[----:B0-----:R-:W-:Y:S01]  /*0150*/  ULEA UR4, UR5, UR4, 0x18 ;  /* 0x0000000405047291 */ /* 0x001fe2000f8ec0ff */
[----:B---3--:R-:W-:-:S05]  /*0160*/  VIADD R2, R2, UR9 ;  /* 0x0000000902027c36 */ /* 0x008fca0008000000 */
[----:B------:R-:W-:Y:S01]  /*0170*/  LEA R20, R2, UR4, 0x2 ;  /* 0x0000000402147c11 */ /* 0x000fe2000f8e10ff */
[----:B----4-:R-:W-:Y:S06]  /*0180*/  BRA.U !UP0, `(.L_x_0) ;  /* 0x00000001088c7547 */ /* 0x010fec000b800000 */
[----:B------:R-:W0:Y:S01]  /*0190*/  LDCU UR4, c[0x3][0x50] ;  /* 0x00c00a00ff0477ac */ /* 0x000e220008000800 */
[----:B------:R-:W-:Y:S01]  /*01a0*/  SHF.R.S32.HI R3, RZ, 0x1f, R21 ;  /* 0x0000001fff037819 */ /* 0x000fe20000011415 */
[----:B------:R-:W-:Y:S01]  /*01b0*/  IMAD.MOV.U32 R9, RZ, RZ, RZ ;  /* 0x000000ffff097224 */ /* 0x000fe200078e00ff */
[----:B------:R-:W-:Y:S01]  /*01c0*/  MOV R8, R20 ;  /* 0x0000001400087202 */ /* 0x000fe20000000f00 */
[----:B------:R-:W1:Y:S01]  /*01d0*/  LDCU.64 UR12, c[0x0][0x380] ;  /* 0x00007000ff0c77ac */ /* 0x000e620008000a00 */
[----:B------:R-:W-:Y:S01]  /*01e0*/  USHF.R.S32.HI UR5, URZ, 0x1f, UR9 ;  /* 0x0000001fff057899 */ /* 0x000fe20008011409 */
[----:B0-----:R-:W-:Y:S01]  /*01f0*/  IMAD R2, R0, UR4, RZ ;  /* 0x0000000400027c24 */ /* 0x001fe2000f8e02ff */
[----:B------:R-:W-:-:S04]  /*0200*/  USHF.L.U32 UR4, UR6, 0x1, URZ ;  /* 0x0000000106047899 */ /* 0x000fc800080006ff */
[----:B------:R-:W-:Y:S02]  /*0210*/  IADD3 R7, P0, P1, R2, UR9, R21 ;  /* 0x0000000902077c10 */ /* 0x000fe4000f91e015 */
[----:B------:R-:W-:Y:S02]  /*0220*/  SHF.R.S32.HI R2, RZ, 0x1f, R2 ;  /* 0x0000001fff027819 */ /* 0x000fe40000011402 */
[----:B-1----:R-:W-:Y:S02]  /*0230*/  LEA R6, P2, R7, UR12, 0x2 ;  /* 0x0000000c07067c11 */ /* 0x002fe4000f8410ff */
[----:B------:R-:W-:-:S04]  /*0240*/  IADD3.X R2, PT, PT, R2, UR5, R3, P0, P1 ;  /* 0x0000000502027c10 */ /* 0x000fc800087e2403 */
[----:B------:R-:W-:-:S07]  /*0250*/  LEA.HI.X R7, R7, UR13, R2, 0x2, P2 ;  /* 0x0000000d07077c11 */ /* 0x000fce00090f1402 */
.L_x_3:
[----:B0-----:R-:W0:Y:S08]  /*0260*/  LDC.64 R2, c[0x0][0x398] ;  /* 0x0000e600ff027b82 */ /* 0x001e300000000a00 */
[----:B------:R-:W1:Y:S08]  /*0270*/  LDC R5, c[0x3][0x50] ;  /* 0x00c01400ff057b82 */ /* 0x000e700000000800 */
[----:B------:R-:W2:Y:S01]  /*0280*/  LDC R17, c[0x3][0x64] ;  /* 0x00c01900ff117b82 */ /* 0x000ea20000000800 */
[----:B0-----:R-:W-:-:S05]  /*0290*/  IMAD.WIDE.U32 R2, R9, 0x4, R2 ;  /* 0x0000000409027825 */ /* 0x001fca00078e0002 */
[----:B------:R-:W3:Y:S04]  /*02a0*/  LDG.E R10, desc[UR10][R2.64] ;  /* 0x0000000a020a7981 */ /* 0x000ee8000c1e1900 */
[----:B------:R-:W3:Y:S01]  /*02b0*/  LDG.E R13, desc[UR10][R2.64+0x4] ;  /* 0x0000040a020d7981 */ /* 0x000ee2000c1e1900 */
[----:B------:R-:W-:Y:S02]  /*02c0*/  VIADD R9, R9, 0x2 ;  /* 0x0000000209097836 */ /* 0x000fe40000000000 */
[----:B-1----:R-:W-:-:S03]  /*02d0*/  IMAD.WIDE R4, R5, 0x4, R6 ;  /* 0x0000000405047825 */ /* 0x002fc600078e0206 */
[----:B------:R-:W-:Y:S02]  /*02e0*/  ISETP.GE.U32.AND P1, PT, R9, UR4, PT ;  /* 0x0000000409007c0c */ /* 0x000fe4000bf26070 */
[----:B---3--:R-:W-:-:S13]  /*02f0*/  ISETP.GT.AND P0, PT, R10, R13, PT ;  /* 0x0000000d0a00720c */ /* 0x008fda0003f04270 */
[----:B--2---:R-:W-:Y:S05]  /*0300*/  @P0 BRA `(.L_x_1) ;  /* 0x00000000001c0947 */ /* 0x004fea0003800000 */
.L_x_2:
[----:B0-----:R-:W-:-:S06]  /*0310*/  IMAD.WIDE R2, R10, 0x4, R6 ;  /* 0x000000040a027825 */ /* 0x001fcc00078e0206 */
[----:B------:R-:W2:Y:S01]  /*0320*/  LDG.E R2, desc[UR10][R2.64] ;  /* 0x0000000a02027981 */ /* 0x000ea2000c1e1900 */
[C---:B------:R-:W-:Y:S01]  /*0330*/  IMAD R11, R10.reuse, 0x4, R8 ;  /* 0x000000040a0b7824 */ /* 0x040fe200078e0208 */
[C---:B------:R-:W-:Y:S02]  /*0340*/  ISETP.NE.AND P0, PT, R10.reuse, R13, PT ;  /* 0x0000000d0a00720c */ /* 0x040fe40003f05270 */
[----:B------:R-:W-:Y:S02]  /*0350*/  IADD3 R10, PT, PT, R10, 0x1, RZ ;  /* 0x000000010a0a7810 */ /* 0x000fe40007ffe0ff */
[----:B--2---:R0:W-:Y:S09]  /*0360*/  STS [R11], R2 ;  /* 0x000000020b007388 */ /* 0x0041f20000000800 */
[----:B------:R-:W-:Y:S05]  /*0370*/  @P0 BRA `(.L_x_2) ;  /* 0xfffffffc00e40947 */ /* 0x000fea000383ffff */
.L_x_1:
[----:B------:R-:W-:Y:S01]  /*0380*/  IMAD.MOV.U32 R6, RZ, RZ, R4 ;  /* 0x000000ffff067224 */ /* 0x000fe200078e0004 */
[----:B------:R-:W-:Y:S01]  /*0390*/  LEA R8, R17, R8, 0x2 ;  /* 0x0000000811087211 */ /* 0x000fe200078e10ff */
[----:B------:R-:W-:Y:S01]  /*03a0*/  IMAD.MOV.U32 R7, RZ, RZ, R5 ;  /* 0x000000ffff077224 */ /* 0x000fe200078e0005 */
[----:B------:R-:W-:Y:S06]  /*03b0*/  @!P1 BRA `(.L_x_3) ;  /* 0xfffffffc00a89947 */ /* 0x000fec000383ffff */
.L_x_0:
[----:B------:R-:W1:Y:S01]  /*03c0*/  LDCU UR4, c[0x3][0x48] ;  /* 0x00c00900ff0477ac */ /* 0x000e620008000800 */
[----:B0-----:R-:W0:Y:S01]  /*03d0*/  LDC R2, c[0x3][0x54] ;  /* 0x00c01500ff027b82 */ /* 0x001e220000000800 */
[----:B------:R-:W-:Y:S01]  /*03e0*/  BSSY.RECONVERGENT B0, `(.L_x_4) ;  /* 0x00002cf000007945 */ /* 0x000fe20003800200 */
[----:B------:R-:W-:Y:S02]  /*03f0*/  HFMA2 R17, -RZ, RZ, 5.37109375, 0.0169677734375 ;  /* 0x455f2458ff117431 */ /* 0x000fe400000001ff */
[----:B------:R-:W-:Y:S02]  /*0400*/  IMAD.MOV.U32 R19, RZ, RZ, 0x58213ed2 ;  /* 0x58213ed2ff137424 */ /* 0x000fe400078e00ff */
[----:B------:R-:W-:Y:S02]  /*0410*/  IMAD.MOV.U32 R18, RZ, RZ, -0x75bd8fc ;  /* 0xf8a42704ff127424 */ /* 0x000fe400078e00ff */
[----:B------:R-:W-:Y:S02]  /*0420*/  IMAD.MOV.U32 R16, RZ, RZ, 0x511db0d6 ;  /* 0x511db0d6ff107424 */ /* 0x000fe400078e00ff */
[----:B-1----:R-:W-:-:S02]  /*0430*/  IMAD R21, R0, UR4, R21 ;  /* 0x0000000400157c24 */ /* 0x002fc4000f8e0215 */
[----:B------:R-:W-:Y:S02]  /*0440*/  IMAD R0, R15, UR7, R12 ;  /* 0x000000070f007c24 */ /* 0x000fe4000f8e020c */
[----:B------:R-:W-:Y:S01]  /*0450*/  IMAD.MOV.U32 R15, RZ, RZ, -0x23270784 ;  /* 0xdcd8f87cff0f7424 */ /* 0x000fe200078e00ff */
[----:B------:R-:W-:Y:S02]  /*0460*/  ISETP.NE.AND P0, PT, R21, RZ, PT ;  /* 0x000000ff1500720c */ /* 0x000fe40003f05270 */
[C---:B0-----:R-:W-:Y:S02]  /*0470*/  LEA R13, R2.reuse, UR8, 0x1 ;  /* 0x00000008020d7c11 */ /* 0x041fe4000f8e08ff */
[----:B------:R-:W-:Y:S02]  /*0480*/  LEA R2, R2, UR7, 0x1 ;  /* 0x0000000702027c11 */ /* 0x000fe4000f8e08ff */
[----:B------:R-:W-:-:S03]  /*0490*/  SHF.R.S32.HI R14, RZ, 0x1f, R21 ;  /* 0x0000001fff0e7819 */ /* 0x000fc60000011415 */
[----:B------:R-:W-:-:S04]  /*04a0*/  IMAD R13, R13, R2, R0 ;  /* 0x000000020d0d7224 */ /* 0x000fc800078e0200 */
[----:B------:R-:W-:Y:S05]  /*04b0*/  @!P0 BRA `(.L_x_5) ;  /* 0x0000002c00048947 */ /* 0x000fea0003800000 */
[----:B------:R-:W-:Y:S01]  /*04c0*/  MOV R6, 0x58213ed2 ;  /* 0x58213ed200067802 */ /* 0x000fe20000000f00 */
[----:B------:R-:W-:Y:S01]  /*04d0*/  IMAD.MOV.U32 R7, RZ, RZ, 0x455f2458 ;  /* 0x455f2458ff077424 */ /* 0x000fe200078e00ff */
[----:B------:R-:W-:Y:S01]  /*04e0*/  MOV R9, 0xdcd8f87c ;  /* 0xdcd8f87c00097802 */ /* 0x000fe20000000f00 */
[----:B------:R-:W-:Y:S01]  /*04f0*/  IMAD.MOV.U32 R8, RZ, RZ, -0x75bd8fc ;  /* 0xf8a42704ff087424 */ /* 0x000fe200078e00ff */
[----:B------:R-:W-:Y:S01]  /*0500*/  MOV R19, 0x58213ed2 ;  /* 0x58213ed200137802 */ /* 0x000fe20000000f00 */
[----:B------:R-:W-:Y:S01]  /*0510*/  IMAD.MOV.U32 R10, RZ, RZ, 0x511db0d6 ;  /* 0x511db0d6ff0a7424 */ /* 0x000fe200078e00ff */
[----:B------:R-:W-:Y:S01]  /*0520*/  MOV R15, 0xdcd8f87c ;  /* 0xdcd8f87c000f7802 */ /* 0x000fe20000000f00 */
[----:B------:R-:W-:Y:S01]  /*0530*/  IMAD.MOV.U32 R11, RZ, RZ, RZ ;  /* 0x000000ffff0b7224 */ /* 0x000fe200078e00ff */
[----:B------:R-:W-:Y:S01]  /*0540*/  MOV R23, R14 ;  /* 0x0000000e00177202 */ /* 0x000fe20000000f00 */
[----:B------:R-:W-:Y:S02]  /*0550*/  IMAD.MOV.U32 R17, RZ, RZ, 0x455f2458 ;  /* 0x455f2458ff117424 */ /* 0x000fe400078e00ff */
[----:B------:R-:W-:-:S02]  /*0560*/  IMAD.MOV.U32 R18, RZ, RZ, -0x75bd8fc ;  /* 0xf8a42704ff127424 */ /* 0x000fc400078e00ff */
[----:B------:R-:W-:Y:S02]  /*0570*/  IMAD.MOV.U32 R16, RZ, RZ, 0x511db0d6 ;  /* 0x511db0d6ff107424 */ /* 0x000fe400078e00ff */
[----:B------:R-:W-:-:S07]  /*0580*/  IMAD.MOV.U32 R12, RZ, RZ, R21 ;  /* 0x000000ffff0c7224 */ /* 0x000fce00078e0015 */
.L_x_14:
[----:B------:R-:W-:Y:S01]  /*0590*/  LOP3.LUT R31, R12, 0x3, RZ, 0xc0, !PT ;  /* 0x000000030c1f7812 */ /* 0x000fe200078ec0ff */
[----:B------:R-:W-:Y:S03]  /*05a0*/  BSSY.RECONVERGENT B1, `(.L_x_6) ;  /* 0x00002ac000017945 */ /* 0x000fe60003800200 */
[----:B------:R-:W-:-:S04]  /*05b0*/  ISETP.NE.U32.AND P0, PT, R31, RZ, PT ;  /* 0x000000ff1f00720c */ /* 0x000fc80003f05070 */
[----:B------:R-:W-:-:S13]  /*05c0*/  ISETP.NE.AND.EX P0, PT, RZ, RZ, PT, P0 ;  /* 0x000000ffff00720c */ /* 0x000fda0003f05300 */
[----:B------:R-:W-:Y:S05]  /*05d0*/  @!P0 BRA `(.L_x_7) ;  /* 0x0000002800a08947 */ /* 0x000fea0003800000 */
[----:B------:R-:W0:Y:S01]  /*05e0*/  LDC.64 R2, c[0x4][RZ] ;  /* 0x01000000ff027b82 */ /* 0x000e220000000a00 */
[----:B------:R-:W-:Y:S01]  /*05f0*/  CS2R R16, SRZ ;  /* 0x0000000000107805 */ /* 0x000fe2000001ff00 */
[----:B------:R-:W-:Y:S01]  /*0600*/  IMAD.MOV.U32 R15, RZ, RZ, RZ ;  /* 0x000000ffff0f7224 */ /* 0x000fe200078e00ff */
[----:B------:R-:W-:Y:S01]  /*0610*/  CS2R R18, SRZ ;  /* 0x0000000000127805 */ /* 0x000fe2000001ff00 */
[----:B------:R-:W-:Y:S01]  /*0620*/  UMOV UR4, URZ ;  /* 0x000000ff00047c82 */ /* 0x000fe20008000000 */
[----:B0-----:R-:W-:-:S07]  /*0630*/  IMAD.WIDE.U32 R2, R11, 0xc80, R2 ;  /* 0x00000c800b027825 */ /* 0x001fce00078e0002 */
.L_x_9:
[----:B------:R-:W-:Y:S02]  /*0640*/  USHF.L.U32 UR5, UR4, 0x2, URZ ;  /* 0x0000000204057899 */ /* 0x000fe400080006ff */
[----:B------:R-:W-:Y:S02]  /*0650*/  USHF.L.U32 UR9, UR4, 0x5, URZ ;  /* 0x0000000504097899 */ /* 0x000fe400080006ff */
[----:B------:R-:W-:Y:S02]  /*0660*/  UISETP.EQ.AND UP0, UPT, UR5, -0x4, UPT ;  /* 0xfffffffc0500788c */ /* 0x000fe4000bf02270 */
[----:B------:R-:W-:Y:S01]  /*0670*/  ISETP.EQ.AND P0, PT, RZ, UR5, PT ;  /* 0x00000005ff007c0c */ /* 0x000fe2000bf02270 */
[----:B------:R-:W-:-:S03]  /*0680*/  UISETP.EQ.AND UP1, UPT, UR5, 0x8, UPT ;  /* 0x000000080500788c */ /* 0x000fc6000bf22270 */
[----:B------:R-:W-:Y:S01]  /*0690*/  PLOP3.LUT P1, PT, PT, PT, UP0, 0x80, 0x8 ;  /* 0x000000000008781c */ /* 0x000fe20003f2f008 */
[----:B------:R-:W-:Y:S02]  /*06a0*/  UISETP.EQ.AND UP0, UPT, UR5, 0x4, UPT ;  /* 0x000000040500788c */ /* 0x000fe4000bf02270 */
[----:B------:R-:W-:Y:S01]  /*06b0*/  PLOP3.LUT P3, PT, PT, PT, UP1, 0x80, 0x8 ;  /* 0x000000000008781c */ /* 0x000fe20003f6f018 */
[----:B------:R-:W-:-:S03]  /*06c0*/  UISETP.EQ.AND UP1, UPT, UR5, 0x10, UPT ;  /* 0x000000100500788c */ /* 0x000fc6000bf22270 */
[----:B------:R-:W-:Y:S01]  /*06d0*/  PLOP3.LUT P2, PT, PT, PT, UP0, 0x80, 0x8 ;  /* 0x000000000008781c */ /* 0x000fe20003f4f008 */
[----:B------:R-:W-:-:S05]  /*06e0*/  UISETP.EQ.AND UP0, UPT, UR5, 0xc, UPT ;  /* 0x0000000c0500788c */ /* 0x000fca000bf02270 */
[----:B------:R-:W-:Y:S01]  /*06f0*/  @P1 IMAD.MOV.U32 R35, RZ, RZ, 0x2abc4dd5 ;  /* 0x2abc4dd5ff231424 */ /* 0x000fe200078e00ff */
[----:B------:R-:W-:Y:S01]  /*0700*/  PLOP3.LUT P1, PT, PT, PT, UP0, 0x80, 0x8 ;  /* 0x000000000008781c */ /* 0x000fe20003f2f008 */
[----:B------:R-:W-:Y:S01]  /*0710*/  UISETP.EQ.AND UP0, UPT, UR5, 0x14, UPT ;  /* 0x000000140500788c */ /* 0x000fe2000bf02270 */
[----:B------:R-:W-:Y:S02]  /*0720*/  @P0 MOV R35, R6 ;  /* 0x0000000600230202 */ /* 0x000fe40000000f00 */
[----:B------:R-:W-:Y:S01]  /*0730*/  PLOP3.LUT P0, PT, PT, PT, UP1, 0x80, 0x8 ;  /* 0x000000000008781c */ /* 0x000fe20003f0f018 */
[----:B------:R-:W-:Y:S01]  /*0740*/  UISETP.EQ.AND UP1, UPT, UR5, 0x18, UPT ;  /* 0x000000180500788c */ /* 0x000fe2000bf22270 */
[----:B------:R-:W-:Y:S01]  /*0750*/  @P2 IMAD.MOV.U32 R35, RZ, RZ, R7 ;  /* 0x000000ffff232224 */ /* 0x000fe200078e0007 */
[----:B------:R-:W-:Y:S01]  /*0760*/  PLOP3.LUT P2, PT, PT, PT, UP0, 0x80, 0x8 ;  /* 0x000000000008781c */ /* 0x000fe20003f4f008 */
[----:B------:R-:W-:Y:S01]  /*0770*/  @P3 IMAD.MOV.U32 R35, RZ, RZ, R8 ;  /* 0x000000ffff233224 */ /* 0x000fe200078e0008 */
[----:B------:R-:W-:-:S02]  /*0780*/  UISETP.EQ.AND UP0, UPT, UR5, 0x1c, UPT ;  /* 0x0000001c0500788c */ /* 0x000fc4000bf02270 */
[----:B------:R-:W-:Y:S01]  /*0790*/  PLOP3.LUT P3, PT, PT, PT, UP1, 0x80, 0x8 ;  /* 0x000000000008781c */ /* 0x000fe20003f6f018 */
[----:B------:R-:W-:Y:S01]  /*07a0*/  UISETP.EQ.AND UP1, UPT, UR5, 0x20, UPT ;  /* 0x000000200500788c */ /* 0x000fe2000bf22270 */
[----:B------:R-:W-:Y:S02]  /*07b0*/  @P1 MOV R35, R9 ;  /* 0x0000000900231202 */ /* 0x000fe40000000f00 */
[----:B------:R-:W-:Y:S01]  /*07c0*/  PLOP3.LUT P1, PT, PT, PT, UP0, 0x80, 0x8 ;  /* 0x000000000008781c */ /* 0x000fe20003f2f008 */
[----:B------:R-:W-:Y:S01]  /*07d0*/  UISETP.EQ.AND UP0, UPT, UR5, 0x24, UPT ;  /* 0x000000240500788c */ /* 0x000fe2000bf02270 */
[----:B------:R-:W-:Y:S01]  /*07e0*/  @P0 IMAD.MOV.U32 R35, RZ, RZ, R10 ;  /* 0x000000ffff230224 */ /* 0x000fe200078e000a */
[----:B------:R-:W-:Y:S01]  /*07f0*/  PLOP3.LUT P0, PT, PT, PT, UP1, 0x80, 0x8 ;  /* 0x000000000008781c */ /* 0x000fe20003f0f018 */
[----:B------:R-:W-:Y:S01]  /*0800*/  UISETP.EQ.AND UP1, UPT, UR5, 0x28, UPT ;  /* 0x000000280500788c */ /* 0x000fe2000bf22270 */
[----:B------:R-:W-:Y:S02]  /*0810*/  @P2 IMAD.MOV.U32 R35, RZ, RZ, R0 ;  /* 0x000000ffff232224 */ /* 0x000fe400078e0000 */
[----:B------:R-:W-:Y:S01]  /*0820*/  PLOP3.LUT P2, PT, PT, PT, UP0, 0x80, 0x8 ;  /* 0x000000000008781c */ /* 0x000fe20003f4f008 */
[----:B------:R-:W-:Y:S01]  /*0830*/  UMOV UR5, URZ ;  /* 0x000000ff00057c82 */ /* 0x000fe20008000000 */
[----:B------:R-:W-:-:S02]  /*0840*/  @P3 MOV R35, R0 ;  /* 0x0000000000233202 */ /* 0x000fc40000000f00 */
[----:B------:R-:W-:Y:S02]  /*0850*/  PLOP3.LUT P3, PT, PT, PT, UP1, 0x80, 0x8 ;  /* 0x000000000008781c */ /* 0x000fe40003f6f018 */
[----:B------:R-:W-:-:S03]  /*0860*/  @P1 IMAD.MOV.U32 R35, RZ, RZ, R0 ;  /* 0x000000ffff231224 */ /* 0x000fc600078e0000 */
[----:B------:R-:W-:-:S04]  /*0870*/  @P0 IMAD.MOV.U32 R35, RZ, RZ, R0 ;  /* 0x000000ffff230224 */ /* 0x000fc800078e0000 */
[----:B------:R-:W-:-:S04]  /*0880*/  @P2 MOV R35, R0 ;  /* 0x0000000000232202 */ /* 0x000fc80000000f00 */
[----:B------:R-:W-:-:S07]  /*0890*/  @P3 IMAD.MOV.U32 R35, RZ, RZ, R0 ;  /* 0x000000ffff233224 */ /* 0x000fce00078e0000 */
.L_x_8:
[----:B------:R-:W-:Y:S01]  /*08a0*/  SHF.R.U32.HI R37, RZ, UR5, R35 ;  /* 0x00000005ff257c19 */ /* 0x000fe20008011623 */
[----:B------:R-:W-:-:S03]  /*08b0*/  UIADD3 UR6, UPT, UPT, UR9, UR5, URZ ;  /* 0x0000000509067290 */ /* 0x000fc6000fffe0ff */
[----:B------:R-:W-:Y:S01]  /*08c0*/  LOP3.LUT R4, R37, 0x1, RZ, 0xc0, !PT ;  /* 0x0000000125047812 */ /* 0x000fe200078ec0ff */
[----:B------:R-:W-:-:S03]  /*08d0*/  UIMAD UR6, UR6, 0x5, URZ ;  /* 0x00000005060678a4 */ /* 0x000fc6000f8e02ff */
[----:B------:R-:W-:-:S03]  /*08e0*/  ISETP.NE.U32.AND P0, PT, R4, 0x1, PT ;  /* 0x000000010400780c */ /* 0x000fc60003f05070 */
[----:B------:R-:W-:Y:S01]  /*08f0*/  IMAD.U32 R5, RZ, RZ, UR6 ;  /* 0x00000006ff057e24 */ /* 0x000fe2000f8e00ff */
[----:B------:R-:W-:-:S03]  /*0900*/  R2P PR, R37, 0x7e ;  /* 0x0000007e25007804 */ /* 0x000fc60000000000 */
[----:B------:R-:W-:-:S06]  /*0910*/  IMAD.WIDE.U32 R4, R5, 0x4, R2 ;  /* 0x0000000405047825 */ /* 0x000fcc00078e0002 */
[----:B------:R-:W2:Y:S04]  /*0920*/  @!P0 LDG.E R25, desc[UR10][R4.64+0x10] ;  /* 0x0000100a04198981 */ /* 0x000ea8000c1e1900 */
[----:B------:R-:W3:Y:S04]  /*0930*/  @!P0 LDG.E R22, desc[UR10][R4.64] ;  /* 0x0000000a04168981 */ /* 0x000ee8000c1e1900 */
[----:B------:R-:W4:Y:S04]  /*0940*/  @P1 LDG.E R27, desc[UR10][R4.64+0x24] ;  /* 0x0000240a041b1981 */ /* 0x000f28000c1e1900 */
[----:B------:R-:W5:Y:S04]  /*0950*/  @P2 LDG.E R29, desc[UR10][R4.64+0x38] ;  /* 0x0000380a041d2981 */ /* 0x000f68000c1e1900 */
[----:B------:R-:W5:Y:S04]  /*0960*/  @P3 LDG.E R33, desc[UR10][R4.64+0x4c] ;  /* 0x00004c0a04213981 */ /* 0x000f68000c1e1900 */
[----:B------:R-:W5:Y:S04]  /*0970*/  @P4 LDG.E R39, desc[UR10][R4.64+0x60] ;  /* 0x0000600a04274981 */ /* 0x000f68000c1e1900 */
[----:B------:R-:W5:Y:S04]  /*0980*/  @!P0 LDG.E R24, desc[UR10][R4.64+0xc] ;  /* 0x00000c0a04188981 */ /* 0x000f68000c1e1900 */
[----:B------:R-:W5:Y:S04]  /*0990*/  @P1 LDG.E R26, desc[UR10][R4.64+0x14] ;  /* 0x0000140a041a1981 */ /* 0x000f68000c1e1900 */
        /* <DEDUP_REMOVED lines=8> */
[----:B------:R-:W5:Y:S01]  /*0a20*/  @P3 LDG.E R42, desc[UR10][R4.64+0x48] ;  /* 0x0000480a042a3981 */ /* 0x000f62000c1e1900 */
[----:B--2---:R-:W-:-:S03]  /*0a30*/  @!P0 LOP3.LUT R16, R16, R25, RZ, 0x3c, !PT ;  /* 0x0000001910108212 */ /* 0x004fc600078e3cff */
[----:B------:R-:W2:Y:S01]  /*0a40*/  @!P0 LDG.E R25, desc[UR10][R4.64+0x8] ;  /* 0x0000080a04198981 */ /* 0x000ea2000c1e1900 */
[----:B---3--:R-:W-:-:S03]  /*0a50*/  @!P0 LOP3.LUT R19, R19, R22, RZ, 0x3c, !PT ;  /* 0x0000001613138212 */ /* 0x008fc600078e3cff */
[----:B------:R-:W3:Y:S01]  /*0a60*/  @!P0 LDG.E R22, desc[UR10][R4.64+0x4] ;  /* 0x0000040a04168981 */ /* 0x000ee2000c1e1900 */
[----:B----4-:R-:W-:-:S03]  /*0a70*/  @P1 LOP3.LUT R16, R16, R27, RZ, 0x3c, !PT ;  /* 0x0000001b10101212 */ /* 0x010fc600078e3cff */
[----:B------:R-:W4:Y:S01]  /*0a80*/  @P1 LDG.E R27, desc[UR10][R4.64+0x1c] ;  /* 0x00001c0a041b1981 */ /* 0x000f22000c1e1900 */
[----:B-----5:R-:W-:-:S03]  /*0a90*/  @P2 LOP3.LUT R16, R16, R29, RZ, 0x3c, !PT ;  /* 0x0000001d10102212 */ /* 0x020fc600078e3cff */
[----:B------:R-:W5:Y:S01]  /*0aa0*/  @P2 LDG.E R29, desc[UR10][R4.64+0x30] ;  /* 0x0000300a041d2981 */ /* 0x000f62000c1e1900 */
[----:B------:R-:W-:-:S03]  /*0ab0*/  @P3 LOP3.LUT R16, R16, R33, RZ, 0x3c, !PT ;  /* 0x0000002110103212 */ /* 0x000fc600078e3cff */
[----:B------:R-:W5:Y:S01]  /*0ac0*/  @P3 LDG.E R33, desc[UR10][R4.64+0x44] ;  /* 0x0000440a04213981 */ /* 0x000f62000c1e1900 */
[----:B------:R-:W-:-:S03]  /*0ad0*/  @P4 LOP3.LUT R16, R16, R39, RZ, 0x3c, !PT ;  /* 0x0000002710104212 */ /* 0x000fc600078e3cff */
[----:B------:R-:W5:Y:S01]  /*0ae0*/  @P6 LDG.E R39, desc[UR10][R4.64+0x88] ;  /* 0x0000880a04276981 */ /* 0x000f62000c1e1900 */
[----:B------:R-:W-:-:S03]  /*0af0*/  @!P0 LOP3.LUT R15, R15, R24, RZ, 0x3c, !PT ;  /* 0x000000180f0f8212 */ /* 0x000fc600078e3cff */
[----:B------:R-:W5:Y:S01]  /*0b00*/  @P4 LDG.E R24, desc[UR10][R4.64+0x54] ;  /* 0x0000540a04184981 */ /* 0x000f62000c1e1900 */
[----:B------:R-:W-:-:S03]  /*0b10*/  @P1 LOP3.LUT R19, R19, R26, RZ, 0x3c, !PT ;  /* 0x0000001a13131212 */ /* 0x000fc600078e3cff */
[----:B------:R-:W5:Y:S01]  /*0b20*/  @P4 LDG.E R26, desc[UR10][R4.64+0x5c] ;  /* 0x00005c0a041a4981 */ /* 0x000f62000c1e1900 */
[----:B------:R-:W-:-:S03]  /*0b30*/  @P1 LOP3.LUT R15, R15, R30, RZ, 0x3c, !PT ;  /* 0x0000001e0f0f1212 */ /* 0x000fc600078e3cff */
[----:B------:R-:W5:Y:S01]  /*0b40*/  @P5 LDG.E R30, desc[UR10][R4.64+0x68] ;  /* 0x0000680a041e5981 */ /* 0x000f62000c1e1900 */
[----:B------:R-:W-:-:S03]  /*0b50*/  @P2 LOP3.LUT R19, R19, R32, RZ, 0x3c, !PT ;  /* 0x0000002013132212 */ /* 0x000fc600078e3cff */
[----:B------:R-:W5:Y:S01]  /*0b60*/  @P5 LDG.E R32, desc[UR10][R4.64+0x70] ;  /* 0x0000700a04205981 */ /* 0x000f62000c1e1900 */
[----:B------:R-:W-:Y:S02]  /*0b70*/  @P5 LOP3.LUT R16, R16, R41, RZ, 0x3c, !PT ;  /* 0x0000002910105212 */ /* 0x000fe400078e3cff */
[----:B------:R-:W-:Y:S02]  /*0b80*/  @P2 LOP3.LUT R15, R15, R36, RZ, 0x3c, !PT ;  /* 0x000000240f0f2212 */ /* 0x000fe400078e3cff */
[----:B------:R-:W5:Y:S01]  /*0b90*/  @P6 LDG.E R36, desc[UR10][R4.64+0x7c] ;  /* 0x00007c0a04246981 */ /* 0x000f62000c1e1900 */
[----:B------:R-:W-:-:S03]  /*0ba0*/  @P3 LOP3.LUT R19, R19, R38, RZ, 0x3c, !PT ;  /* 0x0000002613133212 */ /* 0x000fc600078e3cff */
[----:B------:R-:W5:Y:S01]  /*0bb0*/  @P6 LDG.E R38, desc[UR10][R4.64+0x84] ;  /* 0x0000840a04266981 */ /* 0x000f62000c1e1900 */
[----:B------:R-:W-:Y:S02]  /*0bc0*/  @P3 LOP3.LUT R15, R15, R42, RZ, 0x3c, !PT ;  /* 0x0000002a0f0f3212 */ /* 0x000fe400078e3cff */
[----:B--2---:R-:W-:Y:S02]  /*0bd0*/  @!P0 LOP3.LUT R18, R18, R25, RZ, 0x3c, !PT ;  /* 0x0000001912128212 */ /* 0x004fe400078e3cff */
[----:B------:R-:W2:Y:S01]  /*0be0*/  @P4 LDG.E R25, desc[UR10][R4.64+0x58] ;  /* 0x0000580a04194981 */ /* 0x000ea2000c1e1900 */
[----:B---3--:R-:W-:Y:S02]  /*0bf0*/  @!P0 LOP3.LUT R17, R17, R22, RZ, 0x3c, !PT ;  /* 0x0000001611118212 */ /* 0x008fe400078e3cff */
[----:B------:R-:W-:Y:S01]  /*0c00*/  LOP3.LUT P0, RZ, R37, 0x80, RZ, 0xc0, !PT ;  /* 0x0000008025ff7812 */ /* 0x000fe2000780c0ff */
[----:B------:R-:W3:Y:S01]  /*0c10*/  @P4 LDG.E R22, desc[UR10][R4.64+0x50] ;  /* 0x0000500a04164981 */ /* 0x000ee2000c1e1900 */
[----:B------:R-:W-:-:S02]  /*0c20*/  @P1 LOP3.LUT R17, R17, R28, RZ, 0x3c, !PT ;  /* 0x0000001c11111212 */ /* 0x000fc400078e3cff */
[----:B----4-:R-:W-:Y:S01]  /*0c30*/  @P1 LOP3.LUT R18, R18, R27, RZ, 0x3c, !PT ;  /* 0x0000001b12121212 */ /* 0x010fe200078e3cff */
[----:B------:R-:W4:Y:S01]  /*0c40*/  @P5 LDG.E R28, desc[UR10][R4.64+0x64] ;  /* 0x0000640a041c5981 */ /* 0x000f22000c1e1900 */
[----:B------:R-:W-:-:S03]  /*0c50*/  @P2 LOP3.LUT R17, R17, R34, RZ, 0x3c, !PT ;  /* 0x0000002211112212 */ /* 0x000fc600078e3cff */
[----:B------:R-:W4:Y:S01]  /*0c60*/  @P5 LDG.E R27, desc[UR10][R4.64+0x6c] ;  /* 0x00006c0a041b5981 */ /* 0x000f22000c1e1900 */
[----:B-----5:R-:W-:-:S03]  /*0c70*/  @P2 LOP3.LUT R18, R18, R29, RZ, 0x3c, !PT ;  /* 0x0000001d12122212 */ /* 0x020fc600078e3cff */
[----:B------:R-:W5:Y:S01]  /*0c80*/  @P6 LDG.E R34, desc[UR10][R4.64+0x78] ;  /* 0x0000780a04226981 */ /* 0x000f62000c1e1900 */
[----:B------:R-:W-:-:S03]  /*0c90*/  @P6 LOP3.LUT R16, R16, R39, RZ, 0x3c, !PT ;  /* 0x0000002710106212 */ /* 0x000fc600078e3cff */
[----:B------:R-:W5:Y:S01]  /*0ca0*/  @P6 LDG.E R29, desc[UR10][R4.64+0x80] ;  /* 0x0000800a041d6981 */ /* 0x000f62000c1e1900 */
[----:B------:R-:W-:Y:S02]  /*0cb0*/  @P3 LOP3.LUT R17, R17, R40, RZ, 0x3c, !PT ;  /* 0x0000002811113212 */ /* 0x000fe400078e3cff */
[----:B------:R-:W-:Y:S01]  /*0cc0*/  @P3 LOP3.LUT R18, R18, R33, RZ, 0x3c, !PT ;  /* 0x0000002112123212 */ /* 0x000fe200078e3cff */
[----:B------:R-:W5:Y:S04]  /*0cd0*/  @P0 LDG.E R40, desc[UR10][R4.64+0x8c] ;  /* 0x00008c0a04280981 */ /* 0x000f68000c1e1900 */
[----:B------:R-:W5:Y:S04]  /*0ce0*/  @P0 LDG.E R42, desc[UR10][R4.64+0x90] ;  /* 0x0000900a042a0981 */ /* 0x000f68000c1e1900 */
[----:B------:R-:W5:Y:S04]  /*0cf0*/  @P0 LDG.E R33, desc[UR10][R4.64+0x94] ;  /* 0x0000940a04210981 */ /* 0x000f68000c1e1900 */
[----:B------:R-:W5:Y:S04]  /*0d00*/  @P0 LDG.E R44, desc[UR10][R4.64+0x98] ;  /* 0x0000980a042c0981 */ /* 0x000f68000c1e1900 */
[----:B------:R-:W5:Y:S01]  /*0d10*/  @P0 LDG.E R39, desc[UR10][R4.64+0x9c] ;  /* 0x00009c0a04270981 */ /* 0x000f62000c1e1900 */
[----:B------:R-:W-:-:S02]  /*0d20*/  @P4 LOP3.LUT R17, R17, R24, RZ, 0x3c, !PT ;  /* 0x0000001811114212 */ /* 0x000fc400078e3cff */
[----:B------:R-:W-:Y:S02]  /*0d30*/  @P4 LOP3.LUT R15, R15, R26, RZ, 0x3c, !PT ;  /* 0x0000001a0f0f4212 */ /* 0x000fe400078e3cff */
[----:B------:R-:W-:Y:S02]  /*0d40*/  @P5 LOP3.LUT R17, R17, R30, RZ, 0x3c, !PT ;  /* 0x0000001e11115212 */ /* 0x000fe400078e3cff */
[----:B------:R-:W-:Y:S02]  /*0d50*/  @P5 LOP3.LUT R15, R15, R32, RZ, 0x3c, !PT ;  /* 0x000000200f0f5212 */ /* 0x000fe400078e3cff */
[----:B------:R-:W-:Y:S02]  /*0d60*/  @P6 LOP3.LUT R17, R17, R36, RZ, 0x3c, !PT ;  /* 0x0000002411116212 */ /* 0x000fe400078e3cff */
[----:B------:R-:W-:Y:S02]  /*0d70*/  @P6 LOP3.LUT R15, R15, R38, RZ, 0x3c, !PT ;  /* 0x000000260f0f6212 */ /* 0x000fe400078e3cff */
[----:B--2---:R-:W-:-:S02]  /*0d80*/  @P4 LOP3.LUT R18, R18, R25, RZ, 0x3c, !PT ;  /* 0x0000001912124212 */ /* 0x004fc400078e3cff */
[----:B---3--:R-:W-:-:S04]  /*0d90*/  @P4 LOP3.LUT R19, R19, R22, RZ, 0x3c, !PT ;  /* 0x0000001613134212 */ /* 0x008fc800078e3cff */
[----:B----4-:R-:W-:Y:S02]  /*0da0*/  @P5 LOP3.LUT R19, R19, R28, RZ, 0x3c, !PT ;  /* 0x0000001c13135212 */ /* 0x010fe400078e3cff */
[----:B------:R-:W-:Y:S02]  /*0db0*/  @P5 LOP3.LUT R18, R18, R27, RZ, 0x3c, !PT ;  /* 0x0000001b12125212 */ /* 0x000fe400078e3cff */
[----:B-----5:R-:W-:Y:S02]  /*0dc0*/  @P6 LOP3.LUT R19, R19, R34, RZ, 0x3c, !PT ;  /* 0x0000002213136212 */ /* 0x020fe400078e3cff */
[----:B------:R-:W-:Y:S02]  /*0dd0*/  @P6 LOP3.LUT R18, R18, R29, RZ, 0x3c, !PT ;  /* 0x0000001d12126212 */ /* 0x000fe400078e3cff */
[----:B------:R-:W-:Y:S02]  /*0de0*/  @P0 LOP3.LUT R19, R19, R40, RZ, 0x3c, !PT ;  /* 0x0000002813130212 */ /* 0x000fe400078e3cff */
[----:B------:R-:W-:-:S02]  /*0df0*/  @P0 LOP3.LUT R17, R17, R42, RZ, 0x3c, !PT ;  /* 0x0000002a11110212 */ /* 0x000fc400078e3cff */
[----:B------:R-:W-:Y:S02]  /*0e00*/  @P0 LOP3.LUT R18, R18, R33, RZ, 0x3c, !PT ;  /* 0x0000002112120212 */ /* 0x000fe400078e3cff */
[----:B------:R-:W-:Y:S02]  /*0e10*/  @P0 LOP3.LUT R15, R15, R44, RZ, 0x3c, !PT ;  /* 0x0000002c0f0f0212 */ /* 0x000fe400078e3cff */
[----:B------:R-:W-:Y:S02]  /*0e20*/  @P0 LOP3.LUT R16, R16, R39, RZ, 0x3c, !PT ;  /* 0x0000002710100212 */ /* 0x000fe400078e3cff */
[----:B------:R-:W-:-:S13]  /*0e30*/  R2P PR, R37.B1, 0x7f ;  /* 0x0000007f25007804 */ /* 0x000fda0000001000 */
[----:B------:R-:W2:Y:S04]  /*0e40*/  @P0 LDG.E R24, desc[UR10][R4.64+0xa4] ;  /* 0x0000a40a04180981 */ /* 0x000ea8000c1e1900 */
[----:B------:R-:W3:Y:S04]  /*0e50*/  @P0 LDG.E R25, desc[UR10][R4.64+0xa8] ;  /* 0x0000a80a04190981 */ /* 0x000ee8000c1e1900 */
[----:B------:R-:W4:Y:S04]  /*0e60*/  @P0 LDG.E R22, desc[UR10][R4.64+0xa0] ;  /* 0x0000a00a04160981 */ /* 0x000f28000c1e1900 */
        /* <DEDUP_REMOVED lines=15> */
[----:B--2---:R-:W-:-:S03]  /*0f60*/  @P0 LOP3.LUT R17, R17, R24, RZ, 0x3c, !PT ;  /* 0x0000001811110212 */ /* 0x004fc600078e3cff */
[----:B------:R-:W2:Y:S01]  /*0f70*/  @P1 LDG.E R24, desc[UR10][R4.64+0xb4] ;  /* 0x0000b40a04181981 */ /* 0x000ea2000c1e1900 */
[----:B---3--:R-:W-:-:S03]  /*0f80*/  @P0 LOP3.LUT R18, R18, R25, RZ, 0x3c, !PT ;  /* 0x0000001912120212 */ /* 0x008fc600078e3cff */
[----:B------:R-:W3:Y:S01]  /*0f90*/  @P3 LDG.E R25, desc[UR10][R4.64+0xec] ;  /* 0x0000ec0a04193981 */ /* 0x000ee2000c1e1900 */
[----:B----4-:R-:W-:-:S03]  /*0fa0*/  @P0 LOP3.LUT R19, R19, R22, RZ, 0x3c, !PT ;  /* 0x0000001613130212 */ /* 0x010fc600078e3cff */
[----:B------:R-:W4:Y:S01]  /*0fb0*/  @P4 LDG.E R22, desc[UR10][R4.64+0xf0] ;  /* 0x0000f00a04164981 */ /* 0x000f22000c1e1900 */
[----:B-----5:R-:W-:-:S03]  /*0fc0*/  @P0 LOP3.LUT R16, R16, R27, RZ, 0x3c, !PT ;  /* 0x0000001b10100212 */ /* 0x020fc600078e3cff */
[----:B------:R-:W5:Y:S01]  /*0fd0*/  @P4 LDG.E R27, desc[UR10][R4.64+0xf8] ;  /* 0x0000f80a041b4981 */ /* 0x000f62000c1e1900 */
[----:B------:R-:W-:Y:S02]  /*0fe0*/  @P0 LOP3.LUT R15, R15, R26, RZ, 0x3c, !PT ;  /* 0x0000001a0f0f0212 */ /* 0x000fe400078e3cff */
[----:B------:R-:W-:Y:S01]  /*0ff0*/  LOP3.LUT P0, RZ, R37, 0x8000, RZ, 0xc0, !PT ;  /* 0x0000800025ff7812 */ /* 0x000fe2000780c0ff */
[----:B------:R-:W5:Y:S01]  /*1000*/  @P4 LDG.E R26, desc[UR10][R4.64+0xfc] ;  /* 0x0000fc0a041a4981 */ /* 0x000f62000c1e1900 */
[----:B------:R-:W-:-:S03]  /*1010*/  @P1 LOP3.LUT R18, R18, R29, RZ, 0x3c, !PT ;  /* 0x0000001d12121212 */ /* 0x000fc600078e3cff */
[----:B------:R-:W5:Y:S01]  /*1020*/  @P4 LDG.E R29, desc[UR10][R4.64+0x100] ;  /* 0x0001000a041d4981 */ /* 0x000f62000c1e1900 */
[----:B------:R-:W-:-:S03]  /*1030*/  @P1 LOP3.LUT R16, R16, R33, RZ, 0x3c, !PT ;  /* 0x0000002110101212 */ /* 0x000fc600078e3cff */
[----:B------:R-:W5:Y:S01]  /*1040*/  @P5 LDG.E R33, desc[UR10][R4.64+0x10c] ;  /* 0x00010c0a04215981 */ /* 0x000f62000c1e1900 */
[----:B------:R-:W-:-:S03]  /*1050*/  @P1 LOP3.LUT R17, R17, R28, RZ, 0x3c, !PT ;  /* 0x0000001c11111212 */ /* 0x000fc600078e3cff */
[----:B------:R-:W5:Y:S01]  /*1060*/  @P5 LDG.E R28, desc[UR10][R4.64+0x104] ;  /* 0x0001040a041c5981 */ /* 0x000f62000c1e1900 */
[----:B------:R-:W-:-:S03]  /*1070*/  @P1 LOP3.LUT R15, R15, R30, RZ, 0x3c, !PT ;  /* 0x0000001e0f0f1212 */ /* 0x000fc600078e3cff */
[----:B------:R-:W5:Y:S04]  /*1080*/  @P5 LDG.E R30, desc[UR10][R4.64+0x108] ;  /* 0x0001080a041e5981 */ /* 0x000f68000c1e1900 */
        /* <DEDUP_REMOVED lines=15> */
[----:B--2---:R-:W-:-:S03]  /*1180*/  @P1 LOP3.LUT R19, R19, R24, RZ, 0x3c, !PT ;  /* 0x0000001813131212 */ /* 0x004fc600078e3cff */
[----:B------:R-:W2:Y:S01]  /*1190*/  @P4 LDG.E R24, desc[UR10][R4.64+0xf4] ;  /* 0x0000f40a04184981 */ /* 0x000ea2000c1e1900 */
[----:B------:R-:W-:-:S03]  /*11a0*/  @P2 LOP3.LUT R19, R19, R32, RZ, 0x3c, !PT ;  /* 0x0000002013132212 */ /* 0x000fc600078e3cff */
[----:B------:R-:W2:Y:S01]  /*11b0*/  @P5 LDG.E R32, desc[UR10][R4.64+0x110] ;  /* 0x0001100a04205981 */ /* 0x000ea2000c1e1900 */
[----:B---3--:R-:W-:Y:S02]  /*11c0*/  @P3 LOP3.LUT R16, R16, R25, RZ, 0x3c, !PT ;  /* 0x0000001910103212 */ /* 0x008fe400078e3cff */
[----:B------:R-:W-:Y:S01]  /*11d0*/  @P3 LOP3.LUT R19, R19, R38, RZ, 0x3c, !PT ;  /* 0x0000002613133212 */ /* 0x000fe200078e3cff */
[----:B------:R-:W3:Y:S04]  /*11e0*/  @P6 LDG.E R25, desc[UR10][R4.64+0x128] ;  /* 0x0001280a04196981 */ /* 0x000ee8000c1e1900 */
[----:B------:R-:W3:Y:S01]  /*11f0*/  @P6 LDG.E R38, desc[UR10][R4.64+0x124] ;  /* 0x0001240a04266981 */ /* 0x000ee2000c1e1900 */
[----:B----4-:R-:W-:-:S03]  /*1200*/  @P4 LOP3.LUT R19, R19, R22, RZ, 0x3c, !PT ;  /* 0x0000001613134212 */ /* 0x010fc600078e3cff */
[----:B------:R-:W4:Y:S01]  /*1210*/  @P0 LDG.E R22, desc[UR10][R4.64+0x130] ;  /* 0x0001300a04160981 */ /* 0x000f22000c1e1900 */
[----:B------:R-:W-:Y:S01]  /*1220*/  UIADD3 UR5, UPT, UPT, UR5, 0x10, URZ ;  /* 0x0000001005057890 */ /* 0x000fe2000fffe0ff */
[----:B-----5:R-:W-:Y:S02]  /*1230*/  @P4 LOP3.LUT R18, R18, R27, RZ, 0x3c, !PT ;  /* 0x0000001b12124212 */ /* 0x020fe400078e3cff */
[----:B------:R-:W-:Y:S01]  /*1240*/  @P4 LOP3.LUT R15, R15, R26, RZ, 0x3c, !PT ;  /* 0x0000001a0f0f4212 */ /* 0x000fe200078e3cff */
[----:B------:R-:W-:Y:S01]  /*1250*/  UISETP.NE.AND UP0, UPT, UR5, 0x20, UPT ;  /* 0x000000200500788c */ /* 0x000fe2000bf05270 */
[----:B------:R-:W-:Y:S02]  /*1260*/  @P4 LOP3.LUT R16, R16, R29, RZ, 0x3c, !PT ;  /* 0x0000001d10104212 */ /* 0x000fe400078e3cff */
[----:B------:R-:W-:Y:S02]  /*1270*/  @P5 LOP3.LUT R18, R18, R33, RZ, 0x3c, !PT ;  /* 0x0000002112125212 */ /* 0x000fe400078e3cff */
[----:B------:R-:W-:-:S02]  /*1280*/  @P5 LOP3.LUT R19, R19, R28, RZ, 0x3c, !PT ;  /* 0x0000001c13135212 */ /* 0x000fc400078e3cff */
[----:B------:R-:W-:Y:S02]  /*1290*/  @P5 LOP3.LUT R16, R16, R37, RZ, 0x3c, !PT ;  /* 0x0000002510105212 */ /* 0x000fe400078e3cff */
[----:B------:R-:W-:Y:S02]  /*12a0*/  @P6 LOP3.LUT R19, R19, R34, RZ, 0x3c, !PT ;  /* 0x0000002213136212 */ /* 0x000fe400078e3cff */
[----:B------:R-:W-:-:S04]  /*12b0*/  @P6 LOP3.LUT R18, R18, R39, RZ, 0x3c, !PT ;  /* 0x0000002712126212 */ /* 0x000fc800078e3cff */
[----:B------:R-:W-:Y:S02]  /*12c0*/  @P0 LOP3.LUT R18, R18, R41, RZ, 0x3c, !PT ;  /* 0x0000002912120212 */ /* 0x000fe400078e3cff */
[----:B------:R-:W-:Y:S02]  /*12d0*/  @P0 LOP3.LUT R19, R19, R40, RZ, 0x3c, !PT ;  /* 0x0000002813130212 */ /* 0x000fe400078e3cff */
[----:B--2---:R-:W-:-:S04]  /*12e0*/  @P4 LOP3.LUT R17, R17, R24, RZ, 0x3c, !PT ;  /* 0x0000001811114212 */ /* 0x004fc800078e3cff */
[----:B------:R-:W-:Y:S02]  /*12f0*/  @P5 LOP3.LUT R17, R17, R30, RZ, 0x3c, !PT ;  /* 0x0000001e11115212 */ /* 0x000fe400078e3cff */
[----:B------:R-:W-:Y:S02]  /*1300*/  @P5 LOP3.LUT R15, R15, R32, RZ, 0x3c, !PT ;  /* 0x000000200f0f5212 */ /* 0x000fe400078e3cff */
[----:B------:R-:W-:Y:S02]  /*1310*/  @P6 LOP3.LUT R17, R17, R36, RZ, 0x3c, !PT ;  /* 0x0000002411116212 */ /* 0x000fe400078e3cff */
[----:B---3--:R-:W-:Y:S02]  /*1320*/  @P6 LOP3.LUT R16, R16, R25, RZ, 0x3c, !PT ;  /* 0x0000001910106212 */ /* 0x008fe400078e3cff */
[----:B------:R-:W-:Y:S02]  /*1330*/  @P6 LOP3.LUT R15, R15, R38, RZ, 0x3c, !PT ;  /* 0x000000260f0f6212 */ /* 0x000fe400078e3cff */
[----:B------:R-:W-:-:S02]  /*1340*/  @P0 LOP3.LUT R16, R16, R43, RZ, 0x3c, !PT ;  /* 0x0000002b10100212 */ /* 0x000fc400078e3cff */
[----:B----4-:R-:W-:Y:S02]  /*1350*/  @P0 LOP3.LUT R17, R17, R22, RZ, 0x3c, !PT ;  /* 0x0000001611110212 */ /* 0x010fe400078e3cff */
[----:B------:R-:W-:Y:S01]  /*1360*/  @P0 LOP3.LUT R15, R15, R42, RZ, 0x3c, !PT ;  /* 0x0000002a0f0f0212 */ /* 0x000fe200078e3cff */
[----:B------:R-:W-:Y:S06]  /*1370*/  BRA.U UP0, `(.L_x_8) ;  /* 0xfffffff500487547 */ /* 0x000fec000b83ffff */
[----:B------:R-:W-:-:S04]  /*1380*/  UIADD3 UR4, UPT, UPT, UR4, 0x1, URZ ;  /* 0x0000000104047890 */ /* 0x000fc8000fffe0ff */
[----:B------:R-:W-:-:S09]  /*1390*/  UISETP.NE.AND UP0, UPT, UR4, 0x5, UPT ;  /* 0x000000050400788c */ /* 0x000fd2000bf05270 */
[----:B------:R-:W-:Y:S05]  /*13a0*/  BRA.U UP0, `(.L_x_9) ;  /* 0xfffffff100a47547 */ /* 0x000fea000b83ffff */
[----:B------:R-:W-:Y:S01]  /*13b0*/  ISETP.NE.U32.AND P0, PT, R31, 0x1, PT ;  /* 0x000000011f00780c */ /* 0x000fe20003f05070 */
[----:B------:R-:W-:Y:S01]  /*13c0*/  IMAD.MOV.U32 R7, RZ, RZ, R17 ;  /* 0x000000ffff077224 */ /* 0x000fe200078e0011 */
[----:B------:R-:W-:Y:S01]  /*13d0*/  MOV R6, R19 ;  /* 0x0000001300067202 */ /* 0x000fe20000000f00 */
[----:B------:R-:W-:Y:S01]  /*13e0*/  IMAD.MOV.U32 R8, RZ, RZ, R18 ;  /* 0x000000ffff087224 */ /* 0x000fe200078e0012 */
[----:B------:R-:W-:Y:S01]  /*13f0*/  ISETP.NE.AND.EX P0, PT, RZ, RZ, PT, P0 ;  /* 0x000000ffff00720c */ /* 0x000fe20003f05300 */
[----:B------:R-:W-:Y:S01]  /*1400*/  IMAD.MOV.U32 R10, RZ, RZ, R16 ;  /* 0x000000ffff0a7224 */ /* 0x000fe200078e0010 */
[----:B------:R-:W-:-:S11]  /*1410*/  MOV R9, R15 ;  /* 0x0000000f00097202 */ /* 0x000fd60000000f00 */
[----:B------:R-:W-:Y:S05]  /*1420*/  @!P0 BRA `(.L_x_7) ;  /* 0x0000001c000c8947 */ /* 0x000fea0003800000 */
[----:B------:R-:W-:Y:S01]  /*1430*/  CS2R R16, SRZ ;  /* 0x0000000000107805 */ /* 0x000fe2000001ff00 */
[----:B------:R-:W-:Y:S01]  /*1440*/  IMAD.MOV.U32 R15, RZ, RZ, RZ ;  /* 0x000000ffff0f7224 */ /* 0x000fe200078e00ff */
[----:B------:R-:W-:Y:S01]  /*1450*/  CS2R R18, SRZ ;  /* 0x0000000000127805 */ /* 0x000fe2000001ff00 */
[----:B------:R-:W-:-:S06]  /*1460*/  UMOV UR4, URZ ;  /* 0x000000ff00047c82 */ /* 0x000fcc0008000000 */
.L_x_11:
        /* <DEDUP_REMOVED lines=11> */
[----:B------:R-:W-:Y:S01]  /*1520*/  @P1 MOV R35, 0x2abc4dd5 ;  /* 0x2abc4dd500231802 */ /* 0x000fe20000000f00 */
[----:B------:R-:W-:Y:S01]  /*1530*/  @P0 IMAD.MOV.U32 R35, RZ, RZ, R6 ;  /* 0x000000ffff230224 */ /* 0x000fe200078e0006 */
[----:B------:R-:W-:Y:S01]  /*1540*/  PLOP3.LUT P1, PT, PT, PT, UP0, 0x80, 0x8 ;  /* 0x000000000008781c */ /* 0x000fe20003f2f008 */
[----:B------:R-:W-:Y:S01]  /*1550*/  UISETP.EQ.AND UP0, UPT, UR5, 0x14, UPT ;  /* 0x000000140500788c */ /* 0x000fe2000bf02270 */
[----:B------:R-:W-:Y:S01]  /*1560*/  PLOP3.LUT P0, PT, PT, PT, UP1, 0x80, 0x8 ;  /* 0x000000000008781c */ /* 0x000fe20003f0f018 */
[----:B------:R-:W-:Y:S02]  /*1570*/  UISETP.EQ.AND UP1, UPT, UR5, 0x18, UPT ;  /* 0x000000180500788c */ /* 0x000fe4000bf22270 */
[----:B------:R-:W-:Y:S01]  /*1580*/  @P2 IMAD.MOV.U32 R35, RZ, RZ, R7 ;  /* 0x000000ffff232224 */ /* 0x000fe200078e0007 */
[----:B------:R-:W-:Y:S02]  /*1590*/  @P3 MOV R35, R8 ;  /* 0x0000000800233202 */ /* 0x000fe40000000f00 */
[----:B------:R-:W-:Y:S01]  /*15a0*/  PLOP3.LUT P2, PT, PT, PT, UP0, 0x80, 0x8 ;  /* 0x000000000008781c */ /* 0x000fe20003f4f008 */
[----:B------:R-:W-:Y:S01]  /*15b0*/  UISETP.EQ.AND UP0, UPT, UR5, 0x1c, UPT ;  /* 0x0000001c0500788c */ /* 0x000fe2000bf02270 */
[----:B------:R-:W-:Y:S01]  /*15c0*/  PLOP3.LUT P3, PT, PT, PT, UP1, 0x80, 0x8 ;  /* 0x000000000008781c */ /* 0x000fe20003f6f018 */
[----:B------:R-:W-:-:S02]  /*15d0*/  UISETP.EQ.AND UP1, UPT, UR5, 0x20, UPT ;  /* 0x000000200500788c */ /* 0x000fc4000bf22270 */
[----:B------:R-:W-:Y:S02]  /*15e0*/  @P1 IMAD.MOV.U32 R35, RZ, RZ, R9 ;  /* 0x000000ffff231224 */ /* 0x000fe400078e0009 */
[----:B------:R-:W-:Y:S01]  /*15f0*/  PLOP3.LUT P1, PT, PT, PT, UP0, 0x80, 0x8 ;  /* 0x000000000008781c */ /* 0x000fe20003f2f008 */
[----:B------:R-:W-:Y:S01]  /*1600*/  @P0 IMAD.MOV.U32 R35, RZ, RZ, R10 ;  /* 0x000000ffff230224 */ /* 0x000fe200078e000a */
[----:B------:R-:W-:Y:S01]  /*1610*/  UISETP.EQ.AND UP0, UPT, UR5, 0x24, UPT ;  /* 0x000000240500788c */ /* 0x000fe2000bf02270 */
[----:B------:R-:W-:Y:S01]  /*1620*/  PLOP3.LUT P0, PT, PT, PT, UP1, 0x80, 0x8 ;  /* 0x000000000008781c */ /* 0x000fe20003f0f018 */
[----:B------:R-:W-:Y:S02]  /*1630*/  UISETP.EQ.AND UP1, UPT, UR5, 0x28, UPT ;  /* 0x000000280500788c */ /* 0x000fe4000bf22270 */
[----:B------:R-:W-:Y:S01]  /*1640*/  @P2 MOV R35, R0 ;  /* 0x0000000000232202 */ /* 0x000fe20000000f00 */
[----:B------:R-:W-:Y:S01]  /*1650*/  UMOV UR5, URZ ;  /* 0x000000ff00057c82 */ /* 0x000fe20008000000 */
[----:B------:R-:W-:Y:S01]  /*1660*/  PLOP3.LUT P2, PT, PT, PT, UP0, 0x80, 0x8 ;  /* 0x000000000008781c */ /* 0x000fe20003f4f008 */
[----:B------:R-:W-:Y:S01]  /*1670*/  @P3 IMAD.MOV.U32 R35, RZ, RZ, R0 ;  /* 0x000000ffff233224 */ /* 0x000fe200078e0000 */
[----:B------:R-:W-:-:S03]  /*1680*/  PLOP3.LUT P3, PT, PT, PT, UP1, 0x80, 0x8 ;  /* 0x000000000008781c */ /* 0x000fc60003f6f018 */
[----:B------:R-:W-:-:S03]  /*1690*/  @P1 IMAD.MOV.U32 R35, RZ, RZ, R0 ;  /* 0x000000ffff231224 */ /* 0x000fc600078e0000 */
[----:B------:R-:W-:-:S05]  /*16a0*/  @P0 MOV R35, R0 ;  /* 0x0000000000230202 */ /* 0x000fca0000000f00 */
[--C-:B------:R-:W-:Y:S02]  /*16b0*/  @P2 IMAD.MOV.U32 R35, RZ, RZ, R0.reuse ;  /* 0x000000ffff232224 */ /* 0x100fe400078e0000 */
[----:B------:R-:W-:-:S07]  /*16c0*/  @P3 IMAD.MOV.U32 R35, RZ, RZ, R0 ;  /* 0x000000ffff233224 */ /* 0x000fce00078e0000 */
.L_x_10:
[----:B------:R-:W-:Y:S01]  /*16d0*/  SHF.R.U32.HI R37, RZ, UR5, R35 ;  /* 0x00000005ff257c19 */ /* 0x000fe20008011623 */
[----:B------:R-:W-:-:S03]  /*16e0*/  UIADD3 UR6, UPT, UPT, UR9, UR5, URZ ;  /* 0x0000000509067290 */ /* 0x000fc6000fffe0ff */
[----:B------:R-:W-:Y:S01]  /*16f0*/  LOP3.LUT R4, R37, 0x1, RZ, 0xc0, !PT ;  /* 0x0000000125047812 */ /* 0x000fe200078ec0ff */
[----:B------:R-:W-:-:S03]  /*1700*/  UIMAD UR6, UR6, 0x5, URZ ;  /* 0x00000005060678a4 */ /* 0x000fc6000f8e02ff */
[----:B------:R-:W-:-:S03]  /*1710*/  ISETP.NE.U32.AND P0, PT, R4, 0x1, PT ;  /* 0x000000010400780c */ /* 0x000fc60003f05070 */
[----:B------:R-:W-:Y:S02]  /*1720*/  MOV R5, UR6 ;  /* 0x0000000600057c02 */ /* 0x000fe40008000f00 */
[----:B------:R-:W-:-:S03]  /*1730*/  R2P PR, R37, 0x7e ;  /* 0x0000007e25007804 */ /* 0x000fc60000000000 */
[----:B------:R-:W-:-:S05]  /*1740*/  IMAD.WIDE.U32 R4, R5, 0x4, R2 ;  /* 0x0000000405047825 */ /* 0x000fca00078e0002 */
        /* <DEDUP_REMOVED lines=174> */
[----:B------:R-:W-:Y:S02]  /*2230*/  IMAD.MOV.U32 R9, RZ, RZ, R15 ;  /* 0x000000ffff097224 */ /* 0x000fe400078e000f */
[----:B------:R-:W-:-:S10]  /*2240*/  IMAD.MOV.U32 R10, RZ, RZ, R16 ;  /* 0x000000ffff0a7224 */ /* 0x000fd400078e0010 */
[----:B------:R-:W-:Y:S05]  /*2250*/  @P0 BRA `(.L_x_7) ;  /* 0x0000000c00800947 */ /* 0x000fea0003800000 */
[----:B------:R-:W-:Y:S01]  /*2260*/  HFMA2 R15, -RZ, RZ, 0, 0 ;  /* 0x00000000ff0f7431 */ /* 0x000fe200000001ff */
[----:B------:R-:W-:Y:S02]  /*2270*/  CS2R R16, SRZ ;  /* 0x0000000000107805 */ /* 0x000fe4000001ff00 */
[----:B------:R-:W-:Y:S01]  /*2280*/  CS2R R18, SRZ ;  /* 0x0000000000127805 */ /* 0x000fe2000001ff00 */
[----:B------:R-:W-:-:S06]  /*2290*/  UMOV UR4, URZ ;  /* 0x000000ff00047c82 */ /* 0x000fcc0008000000 */
.L_x_13:
        /* <DEDUP_REMOVED lines=13> */
[----:B------:R-:W-:Y:S01]  /*2370*/  @P0 IMAD.MOV.U32 R33, RZ, RZ, R6 ;  /* 0x000000ffff210224 */ /* 0x000fe200078e0006 */
[----:B------:R-:W-:Y:S01]  /*2380*/  UISETP.EQ.AND UP0, UPT, UR5, 0x14, UPT ;  /* 0x000000140500788c */ /* 0x000fe2000bf02270 */
[----:B------:R-:W-:Y:S01]  /*2390*/  PLOP3.LUT P0, PT, PT, PT, UP1, 0x80, 0x8 ;  /* 0x000000000008781c */ /* 0x000fe20003f0f018 */
[----:B------:R-:W-:Y:S02]  /*23a0*/  UISETP.EQ.AND UP1, UPT, UR5, 0x18, UPT ;  /* 0x000000180500788c */ /* 0x000fe4000bf22270 */
[----:B------:R-:W-:Y:S01]  /*23b0*/  @P2 MOV R33, R7 ;  /* 0x0000000700212202 */ /* 0x000fe20000000f00 */
[----:B------:R-:W-:Y:S01]  /*23c0*/  @P3 IMAD.MOV.U32 R33, RZ, RZ, R8 ;  /* 0x000000ffff213224 */ /* 0x000fe200078e0008 */
[----:B------:R-:W-:Y:S01]  /*23d0*/  PLOP3.LUT P2, PT, PT, PT, UP0, 0x80, 0x8 ;  /* 0x000000000008781c */ /* 0x000fe20003f4f008 */
[----:B------:R-:W-:Y:S01]  /*23e0*/  UISETP.EQ.AND UP0, UPT, UR5, 0x1c, UPT ;  /* 0x0000001c0500788c */ /* 0x000fe2000bf02270 */
[----:B------:R-:W-:Y:S01]  /*23f0*/  PLOP3.LUT P3, PT, PT, PT, UP1, 0x80, 0x8 ;  /* 0x000000000008781c */ /* 0x000fe20003f6f018 */
[----:B------:R-:W-:-:S02]  /*2400*/  UISETP.EQ.AND UP1, UPT, UR5, 0x20, UPT ;  /* 0x000000200500788c */ /* 0x000fc4000bf22270 */
[----:B------:R-:W-:Y:S02]  /*2410*/  @P1 IMAD.MOV.U32 R33, RZ, RZ, R9 ;  /* 0x000000ffff211224 */ /* 0x000fe400078e0009 */
[----:B------:R-:W-:Y:S01]  /*2420*/  PLOP3.LUT P1, PT, PT, PT, UP0, 0x80, 0x8 ;  /* 0x000000000008781c */ /* 0x000fe20003f2f008 */
[----:B------:R-:W-:Y:S01]  /*2430*/  UISETP.EQ.AND UP0, UPT, UR5, 0x24, UPT ;  /* 0x000000240500788c */ /* 0x000fe2000bf02270 */
[----:B------:R-:W-:Y:S02]  /*2440*/  @P0 MOV R33, R10 ;  /* 0x0000000a00210202 */ /* 0x000fe40000000f00 */
[----:B------:R-:W-:Y:S01]  /*2450*/  PLOP3.LUT P0, PT, PT, PT, UP1, 0x80, 0x8 ;  /* 0x000000000008781c */ /* 0x000fe20003f0f018 */
[----:B------:R-:W-:Y:S01]  /*2460*/  UISETP.EQ.AND UP1, UPT, UR5, 0x28, UPT ;  /* 0x000000280500788c */ /* 0x000fe2000bf22270 */
[--C-:B------:R-:W-:Y:S01]  /*2470*/  @P2 IMAD.MOV.U32 R33, RZ, RZ, R0.reuse ;  /* 0x000000ffff212224 */ /* 0x100fe200078e0000 */
[----:B------:R-:W-:Y:S01]  /*2480*/  PLOP3.LUT P2, PT, PT, PT, UP0, 0x80, 0x8 ;  /* 0x000000000008781c */ /* 0x000fe20003f4f008 */
[----:B------:R-:W-:Y:S01]  /*2490*/  @P3 IMAD.MOV.U32 R33, RZ, RZ, R0 ;  /* 0x000000ffff213224 */ /* 0x000fe200078e0000 */
[----:B------:R-:W-:-:S02]  /*24a0*/  UMOV UR5, URZ ;  /* 0x000000ff00057c82 */ /* 0x000fc40008000000 */
[----:B------:R-:W-:Y:S02]  /*24b0*/  PLOP3.LUT P3, PT, PT, PT, UP1, 0x80, 0x8 ;  /* 0x000000000008781c */ /* 0x000fe40003f6f018 */
[----:B------:R-:W-:-:S04]  /*24c0*/  @P1 MOV R33, R0 ;  /* 0x0000000000211202 */ /* 0x000fc80000000f00 */
[----:B------:R-:W-:-:S03]  /*24d0*/  @P0 IMAD.MOV.U32 R33, RZ, RZ, R0 ;  /* 0x000000ffff210224 */ /* 0x000fc600078e0000 */
[----:B------:R-:W-:-:S04]  /*24e0*/  @P2 IMAD.MOV.U32 R33, RZ, RZ, R0 ;  /* 0x000000ffff212224 */ /* 0x000fc800078e0000 */
[----:B------:R-:W-:-:S07]  /*24f0*/  @P3 MOV R33, R0 ;  /* 0x0000000000213202 */ /* 0x000fce0000000f00 */
.L_x_12:
        /* <DEDUP_REMOVED lines=9> */
[----:B------:R-:W3:Y:S04]  /*2590*/  @P1 LDG.E R27, desc[UR10][R4.64+0x24] ;  /* 0x0000240a041b1981 */ /* 0x000ee8000c1e1900 */
[----:B------:R-:W4:Y:S04]  /*25a0*/  @P2 LDG.E R29, desc[UR10][R4.64+0x38] ;  /* 0x0000380a041d2981 */ /* 0x000f28000c1e1900 */
[----:B------:R-:W5:Y:S04]  /*25b0*/  @P3 LDG.E R31, desc[UR10][R4.64+0x4c] ;  /* 0x00004c0a041f3981 */ /* 0x000f68000c1e1900 */
[----:B------:R-:W5:Y:S04]  /*25c0*/  @!P0 LDG.E R22, desc[UR10][R4.64] ;  /* 0x0000000a04168981 */ /* 0x000f68000c1e1900 */
[----:B------:R-:W5:Y:S04]  /*25d0*/  @!P0 LDG.E R24, desc[UR10][R4.64+0x4] ;  /* 0x0000040a04188981 */ /* 0x000f68000c1e1900 */
        /* <DEDUP_REMOVED lines=14> */
[----:B---3--:R-:W-:-:S03]  /*26c0*/  @P1 LOP3.LUT R16, R16, R27, RZ, 0x3c, !PT ;  /* 0x0000001b10101212 */ /* 0x008fc600078e3cff */
[----:B------:R-:W3:Y:S01]  /*26d0*/  @P1 LDG.E R27, desc[UR10][R4.64+0x1c] ;  /* 0x00001c0a041b1981 */ /* 0x000ee2000c1e1900 */
[----:B----4-:R-:W-:-:S03]  /*26e0*/  @P2 LOP3.LUT R16, R16, R29, RZ, 0x3c, !PT ;  /* 0x0000001d10102212 */ /* 0x010fc600078e3cff */
[----:B------:R-:W4:Y:S01]  /*26f0*/  @P2 LDG.E R29, desc[UR10][R4.64+0x30] ;  /* 0x0000300a041d2981 */ /* 0x000f22000c1e1900 */
[----:B-----5:R-:W-:-:S03]  /*2700*/  @P3 LOP3.LUT R16, R16, R31, RZ, 0x3c, !PT ;  /* 0x0000001f10103212 */ /* 0x020fc600078e3cff */
[----:B------:R-:W5:Y:S01]  /*2710*/  @P3 LDG.E R31, desc[UR10][R4.64+0x44] ;  /* 0x0000440a041f3981 */ /* 0x000f62000c1e1900 */
[----:B------:R-:W-:-:S03]  /*2720*/  @!P0 LOP3.LUT R19, R19, R22, RZ, 0x3c, !PT ;  /* 0x0000001613138212 */ /* 0x000fc600078e3cff */
[----:B------:R-:W5:Y:S01]  /*2730*/  @P3 LDG.E R22, desc[UR10][R4.64+0x48] ;  /* 0x0000480a04163981 */ /* 0x000f62000c1e1900 */
[----:B------:R-:W-:-:S03]  /*2740*/  @!P0 LOP3.LUT R17, R17, R24, RZ, 0x3c, !PT ;  /* 0x0000001811118212 */ /* 0x000fc600078e3cff */
        /* <DEDUP_REMOVED lines=16> */
[----:B------:R-:W-:-:S03]  /*2850*/  @P3 LOP3.LUT R19, R19, R40, RZ, 0x3c, !PT ;  /* 0x0000002813133212 */ /* 0x000fc600078e3cff */
[----:B------:R-:W5:Y:S01]  /*2860*/  @P6 LDG.E R40, desc[UR10][R4.64+0x84] ;  /* 0x0000840a04286981 */ /* 0x000f62000c1e1900 */
[----:B------:R-:W-:Y:S02]  /*2870*/  @P5 LOP3.LUT R16, R16, R39, RZ, 0x3c, !PT ;  /* 0x0000002710105212 */ /* 0x000fe400078e3cff */
[----:B------:R-:W-:Y:S02]  /*2880*/  @P3 LOP3.LUT R17, R17, R42, RZ, 0x3c, !PT ;  /* 0x0000002a11113212 */ /* 0x000fe400078e3cff */
[----:B--2---:R-:W-:Y:S02]  /*2890*/  @!P0 LOP3.LUT R18, R18, R25, RZ, 0x3c, !PT ;  /* 0x0000001912128212 */ /* 0x004fe400078e3cff */
[----:B------:R-:W-:Y:S01]  /*28a0*/  LOP3.LUT P0, RZ, R35, 0x80, RZ, 0xc0, !PT ;  /* 0x0000008023ff7812 */ /* 0x000fe2000780c0ff */
[----:B------:R-:W2:Y:S01]  /*28b0*/  @P4 LDG.E R25, desc[UR10][R4.64+0x58] ;  /* 0x0000580a04194981 */ /* 0x000ea2000c1e1900 */
[----:B---3--:R-:W-:-:S03]  /*28c0*/  @P1 LOP3.LUT R18, R18, R27, RZ, 0x3c, !PT ;  /* 0x0000001b12121212 */ /* 0x008fc600078e3cff */
[----:B------:R-:W3:Y:S01]  /*28d0*/  @P5 LDG.E R27, desc[UR10][R4.64+0x6c] ;  /* 0x00006c0a041b5981 */ /* 0x000ee2000c1e1900 */
[----:B----4-:R-:W-:-:S03]  /*28e0*/  @P2 LOP3.LUT R18, R18, R29, RZ, 0x3c, !PT ;  /* 0x0000001d12122212 */ /* 0x010fc600078e3cff */
[----:B------:R-:W4:Y:S01]  /*28f0*/  @P6 LDG.E R29, desc[UR10][R4.64+0x80] ;  /* 0x0000800a041d6981 */ /* 0x000f22000c1e1900 */
[----:B-----5:R-:W-:-:S03]  /*2900*/  @P3 LOP3.LUT R18, R18, R31, RZ, 0x3c, !PT ;  /* 0x0000001f12123212 */ /* 0x020fc600078e3cff */
        /* <DEDUP_REMOVED lines=11> */
[----:B------:R-:W-:-:S02]  /*29c0*/  @P5 LOP3.LUT R15, R15, R34, RZ, 0x3c, !PT ;  /* 0x000000220f0f5212 */ /* 0x000fc400078e3cff */
[----:B------:R-:W-:Y:S02]  /*29d0*/  @P6 LOP3.LUT R16, R16, R41, RZ, 0x3c, !PT ;  /* 0x0000002910106212 */ /* 0x000fe400078e3cff */
[----:B------:R-:W-:Y:S02]  /*29e0*/  @P6 LOP3.LUT R19, R19, R36, RZ, 0x3c, !PT ;  /* 0x0000002413136212 */ /* 0x000fe400078e3cff */
[----:B------:R-:W-:Y:S02]  /*29f0*/  @P6 LOP3.LUT R17, R17, R38, RZ, 0x3c, !PT ;  /* 0x0000002611116212 */ /* 0x000fe400078e3cff */
[----:B------:R-:W-:Y:S02]  /*2a00*/  @P6 LOP3.LUT R15, R15, R40, RZ, 0x3c, !PT ;  /* 0x000000280f0f6212 */ /* 0x000fe400078e3cff */
[----:B--2---:R-:W-:-:S04]  /*2a10*/  @P4 LOP3.LUT R18, R18, R25, RZ, 0x3c, !PT ;  /* 0x0000001912124212 */ /* 0x004fc800078e3cff */
[----:B---3--:R-:W-:-:S04]  /*2a20*/  @P5 LOP3.LUT R18, R18, R27, RZ, 0x3c, !PT ;  /* 0x0000001b12125212 */ /* 0x008fc800078e3cff */
[----:B----4-:R-:W-:Y:S02]  /*2a30*/  @P6 LOP3.LUT R18, R18, R29, RZ, 0x3c, !PT ;  /* 0x0000001d12126212 */ /* 0x010fe400078e3cff */
[----:B-----5:R-:W-:Y:S02]  /*2a40*/  @P0 LOP3.LUT R19, R19, R42, RZ, 0x3c, !PT ;  /* 0x0000002a13130212 */ /* 0x020fe400078e3cff */
[----:B------:R-:W-:Y:S02]  /*2a50*/  @P0 LOP3.LUT R17, R17, R44, RZ, 0x3c, !PT ;  /* 0x0000002c11110212 */ /* 0x000fe400078e3cff */
[----:B------:R-:W-:Y:S02]  /*2a60*/  @P0 LOP3.LUT R18, R18, R31, RZ, 0x3c, !PT ;  /* 0x0000001f12120212 */ /* 0x000fe400078e3cff */
[----:B------:R-:W-:Y:S02]  /*2a70*/  @P0 LOP3.LUT R15, R15, R37, RZ, 0x3c, !PT ;  /* 0x000000250f0f0212 */ /* 0x000fe400078e3cff */
[----:B------:R-:W-:-:S02]  /*2a80*/  @P0 LOP3.LUT R16, R16, R39, RZ, 0x3c, !PT ;  /* 0x0000002710100212 */ /* 0x000fc400078e3cff */
        /* <DEDUP_REMOVED lines=57> */
[----:B------:R-:W5:Y:S04]  /*2e20*/  @P0 LDG.E R41, desc[UR10][R4.64+0x13c] ;  /* 0x00013c0a04290981 */ /* 0x000f68000c1e1900 */
[----:B------:R-:W5:Y:S01]  /*2e30*/  @P0 LDG.E R44, desc[UR10][R4.64+0x138] ;  /* 0x0001380a042c0981 */ /* 0x000f62000c1e1900 */
[----:B--2---:R-:W-:-:S03]  /*2e40*/  @P3 LOP3.LUT R15, R15, R22, RZ, 0x3c, !PT ;  /* 0x000000160f0f3212 */ /* 0x004fc600078e3cff */
[----:B------:R-:W2:Y:S01]  /*2e50*/  @P6 LDG.E R22, desc[UR10][R4.64+0x124] ;  /* 0x0001240a04166981 */ /* 0x000ea2000c1e1900 */
[----:B------:R-:W-:Y:S01]  /*2e60*/  @P3 LOP3.LUT R18, R18, R43, RZ, 0x3c, !PT ;  /* 0x0000002b12123212 */ /* 0x000fe200078e3cff */
[----:B------:R-:W-:Y:S01]  /*2e70*/  UIADD3 UR5, UPT, UPT, UR5, 0x10, URZ ;  /* 0x0000001005057890 */ /* 0x000fe2000fffe0ff */
[----:B---3--:R-:W-:Y:S02]  /*2e80*/  @P4 LOP3.LUT R17, R17, R26, RZ, 0x3c, !PT ;  /* 0x0000001a11114212 */ /* 0x008fe400078e3cff */
[----:B----4-:R-:W-:Y:S01]  /*2e90*/  @P4 LOP3.LUT R19, R19, R24, RZ, 0x3c, !PT ;  /* 0x0000001813134212 */ /* 0x010fe200078e3cff */
[----:B------:R-:W-:Y:S01]  /*2ea0*/  UISETP.NE.AND UP0, UPT, UR5, 0x20, UPT ;  /* 0x000000200500788c */ /* 0x000fe2000bf05270 */
[----:B-----5:R-:W-:Y:S02]  /*2eb0*/  @P4 LOP3.LUT R18, R18, R27, RZ, 0x3c, !PT ;  /* 0x0000001b12124212 */ /* 0x020fe400078e3cff */
[----:B------:R-:W-:Y:S02]  /*2ec0*/  @P4 LOP3.LUT R16, R16, R29, RZ, 0x3c, !PT ;  /* 0x0000001d10104212 */ /* 0x000fe400078e3cff */
        /* <DEDUP_REMOVED lines=14> */
[----:B--2---:R-:W-:-:S04]  /*2fb0*/  @P6 LOP3.LUT R15, R15, R22, RZ, 0x3c, !PT ;  /* 0x000000160f0f6212 */ /* 0x004fc800078e3cff */
[----:B------:R-:W-:Y:S01]  /*2fc0*/  @P0 LOP3.LUT R15, R15, R44, RZ, 0x3c, !PT ;  /* 0x0000002c0f0f0212 */ /* 0x000fe200078e3cff */
[----:B------:R-:W-:Y:S06]  /*2fd0*/  BRA.U UP0, `(.L_x_12) ;  /* 0xfffffff500487547 */ /* 0x000fec000b83ffff */
[----:B------:R-:W-:-:S04]  /*2fe0*/  UIADD3 UR4, UPT, UPT, UR4, 0x1, URZ ;  /* 0x0000000104047890 */ /* 0x000fc8000fffe0ff */
[----:B------:R-:W-:-:S09]  /*2ff0*/  UISETP.NE.AND UP0, UPT, UR4, 0x5, UPT ;  /* 0x000000050400788c */ /* 0x000fd2000bf05270 */
[----:B------:R-:W-:Y:S05]  /*3000*/  BRA.U UP0, `(.L_x_13) ;  /* 0xfffffff100a47547 */ /* 0x000fea000b83ffff */
[----:B------:R-:W-:Y:S01]  /*3010*/  IMAD.MOV.U32 R6, RZ, RZ, R19 ;  /* 0x000000ffff067224 */ /* 0x000fe200078e0013 */
[----:B------:R-:W-:Y:S01]  /*3020*/  MOV R7, R17 ;  /* 0x0000001100077202 */ /* 0x000fe20000000f00 */
[----:B------:R-:W-:Y:S01]  /*3030*/  IMAD.MOV.U32 R8, RZ, RZ, R18 ;  /* 0x000000ffff087224 */ /* 0x000fe200078e0012 */
[----:B------:R-:W-:Y:S01]  /*3040*/  MOV R10, R16 ;  /* 0x00000010000a7202 */ /* 0x000fe20000000f00 */
[----:B------:R-:W-:-:S07]  /*3050*/  IMAD.MOV.U32 R9, RZ, RZ, R15 ;  /* 0x000000ffff097224 */ /* 0x000fce00078e000f */
.L_x_7:
[----:B------:R-:W-:Y:S05]  /*3060*/  BSYNC.RECONVERGENT B1 ;  /* 0x0000000000017941 */ /* 0x000fea0003800200 */
.L_x_6:
[C---:B------:R-:W-:Y:S01]  /*3070*/  ISETP.GT.U32.AND P0, PT, R12.reuse, 0x3, PT ;  /* 0x000000030c00780c */ /* 0x040fe20003f04070 */
[----:B------:R-:W-:Y:S01]  /*3080*/  VIADD R11, R11, 0x1 ;  /* 0x000000010b0b7836 */ /* 0x000fe20000000000 */
[--C-:B------:R-:W-:Y:S02]  /*3090*/  SHF.R.U64 R12, R12, 0x2, R23.reuse ;  /* 0x000000020c0c7819 */ /* 0x100fe40000001217 */
[----:B------:R-:W-:Y:S02]  /*30a0*/  ISETP.GT.U32.AND.EX P0, PT, R23, RZ, PT, P0 ;  /* 0x000000ff1700720c */ /* 0x000fe40003f04100 */
[----:B------:R-:W-:-:S11]  /*30b0*/  SHF.R.U32.HI R23, RZ, 0x2, R23 ;  /* 0x00000002ff177819 */ /* 0x000fd60000011617 */
[----:B------:R-:W-:Y:S05]  /*30c0*/  @P0 BRA `(.L_x_14) ;  /* 0xffffffd400300947 */ /* 0x000fea000383ffff */
.L_x_5:
[----:B------:R-:W-:Y:S05]  /*30d0*/  BSYNC.RECONVERGENT B0 ;  /* 0x0000000000007941 */ /* 0x000fea0003800200 */
.L_x_4:
[----:B------:R-:W0:Y:S01]  /*30e0*/  LDCU.64 UR4, c[0x0][0x3a0] ;  /* 0x00007400ff0477ac */ /* 0x000e220008000a00 */
[C---:B------:R-:W-:Y:S01]  /*30f0*/  IMAD.SHL.U32 R4, R21.reuse, 0x4, RZ ;  /* 0x0000000415047824 */ /* 0x040fe200078e00ff */
[----:B------:R-:W-:Y:S01]  /*3100*/  SHF.L.U64.HI R5, R21, 0x2, R14 ;  /* 0x0000000215057819 */ /* 0x000fe2000001020e */
[----:B------:R-:W1:Y:S01]  /*3110*/  S2UR UR6, SR_CgaCtaId ;  /* 0x00000000000679c3 */ /* 0x000e620000008800 */
[----:B------:R-:W2:Y:S02]  /*3120*/  LDCU UR12, c[0x3][0x5c] ;  /* 0x00c00b80ff0c77ac */ /* 0x000ea40008000800 */
[----:B0-----:R-:W-:-:S04]  /*3130*/  IADD3 R2, P0, PT, R4, UR4, RZ ;  /* 0x0000000404027c10 */ /* 0x001fc8000ff1e0ff */
[----:B------:R-:W-:-:S05]  /*3140*/  IADD3.X R3, PT, PT, R5, UR5, RZ, P0, !PT ;  /* 0x0000000505037c10 */ /* 0x000fca00087fe4ff */
[----:B------:R0:W3:Y:S01]  /*3150*/  LDG.E R12, desc[UR10][R2.64] ;  /* 0x0000000a020c7981 */ /* 0x0000e2000c1e1900 */
[----:B------:R-:W-:Y:S01]  /*3160*/  UMOV UR5, 0x400 ;  /* 0x0000040000057882 */ /* 0x000fe20000000000 */
[----:B------:R-:W-:Y:S01]  /*3170*/  UIMAD UR4, UR7, UR8, URZ ;  /* 0x00000008070472a4 */ /* 0x000fe2000f8e02ff */
[----:B------:R-:W-:Y:S01]  /*3180*/  ISETP.NE.AND P1, PT, R0, RZ, PT ;  /* 0x000000ff0000720c */ /* 0x000fe20003f25270 */
[----:B-1----:R-:W-:Y:S01]  /*3190*/  ULEA UR5, UR6, UR5, 0x18 ;  /* 0x0000000506057291 */ /* 0x002fe2000f8ec0ff */
[----:B------:R-:W0:Y:S03]  /*31a0*/  LDCU.64 UR8, c[0x0][0x388] ;  /* 0x00007100ff0877ac */ /* 0x000e260008000a00 */
[----:B------:R-:W-:Y:S02]  /*31b0*/  IMAD.U32 R10, RZ, RZ, UR4 ;  /* 0x00000004ff0a7e24 */ /* 0x000fe4000f8e00ff */
[----:B------:R-:W-:Y:S01]  /*31c0*/  LEA R13, R13, UR5, 0x2 ;  /* 0x000000050d0d7c11 */ /* 0x000fe2000f8e10ff */
[----:B------:R-:W1:Y:S01]  /*31d0*/  LDCU.64 UR6, c[0x0][0x390] ;  /* 0x00007200ff0677ac */ /* 0x000e620008000a00 */
[----:B------:R-:W-:-:S03]  /*31e0*/  UIADD3 UR5, UPT, UPT, UR4, -0x1, URZ ;  /* 0xffffffff04057890 */ /* 0x000fc6000fffe0ff */
[----:B------:R-:W-:Y:S01]  /*31f0*/  IMAD R10, R10, 0x4, R13 ;  /* 0x000000040a0a7824 */ /* 0x000fe200078e020d */
[----:B--2---:R-:W-:Y:S02]  /*3200*/  UISETP.GE.AND UP0, UPT, UR12, 0x1, UPT ;  /* 0x000000010c00788c */ /* 0x004fe4000bf06270 */
[----:B------:R-:W-:Y:S01]  /*3210*/  ISETP.NE.AND P0, PT, R0, UR5, PT ;  /* 0x0000000500007c0c */ /* 0x000fe2000bf05270 */
[----:B------:R-:W-:Y:S01]  /*3220*/  HFMA2 R0, -RZ, RZ, 0, 1.1920928955078125e-07 ;  /* 0x00000002ff007431 */ /* 0x000fe200000001ff */
[----:B0-----:R-:W-:-:S04]  /*3230*/  IADD3 R2, P2, PT, R4, UR8, RZ ;  /* 0x0000000804027c10 */ /* 0x001fc8000ff5e0ff */
[C---:B------:R-:W-:Y:S02]  /*3240*/  IADD3.X R3, PT, PT, R5.reuse, UR9, RZ, P2, !PT ;  /* 0x0000000905037c10 */ /* 0x040fe400097fe4ff */
[----:B-1----:R-:W-:Y:S02]  /*3250*/  IADD3 R4, P2, PT, R4, UR6, RZ ;  /* 0x0000000604047c10 */ /* 0x002fe4000ff5e0ff */
[C---:B------:R-:W-:Y:S02]  /*3260*/  SEL R11, R0.reuse, 0x1, P1 ;  /* 0x00000001000b7807 */ /* 0x040fe40000800000 */
[----:B------:R-:W-:Y:S02]  /*3270*/  IADD3.X R5, PT, PT, R5, UR7, RZ, P2, !PT ;  /* 0x0000000705057c10 */ /* 0x000fe400097fe4ff */
[----:B------:R-:W-:Y:S01]  /*3280*/  @P0 SEL R11, R0, 0x3, !P1 ;  /* 0x00000003000b0807 */ /* 0x000fe20004800000 */
[----:B---3--:R0:W-:Y:S01]  /*3290*/  STS [R13], R12 ;  /* 0x0000000c0d007388 */ /* 0x0081e20000000800 */
[----:B------:R-:W-:Y:S01]  /*32a0*/  MOV R9, R12 ;  /* 0x0000000c00097202 */ /* 0x000fe20000000f00 */
[----:B------:R-:W-:Y:S06]  /*32b0*/  BRA.U !UP0, `(.L_x_15) ;  /* 0x0000004108787547 */ /* 0x000fec000b800000 */
[----:B------:R1:W5:Y:S01]  /*32c0*/  LDG.E R8, desc[UR10][R2.64] ;  /* 0x0000000a02087981 */ /* 0x000362000c1e1900 */
[----:B------:R-:W2:Y:S03]  /*32d0*/  LDCU UR5, c[0x3][0x60] ;  /* 0x00c00c00ff0577ac */ /* 0x000ea60008000800 */
[----:B------:R1:W5:Y:S01]  /*32e0*/  LDG.E R7, desc[UR10][R4.64] ;  /* 0x0000000a04077981 */ /* 0x000362000c1e1900 */
[----:B------:R-:W3:Y:S01]  /*32f0*/  LDCU UR4, c[0x3][0x58] ;  /* 0x00c00b00ff0477ac */ /* 0x000ee20008000800 */
[----:B--2---:R-:W-:Y:S02]  /*3300*/  UISETP.GT.AND UP0, UPT, UR5, URZ, UPT ;  /* 0x000000ff0500728c */ /* 0x004fe4000bf04270 */
[----:B---3--:R-:W-:-:S07]  /*3310*/  USHF.L.U32 UR13, UR4, 0x1, URZ ;  /* 0x00000001040d7899 */ /* 0x008fce00080006ff */
[----:B-1----:R-:W-:Y:S05]  /*3320*/  BRA.U UP0, `(.L_x_16) ;  /* 0x0000000d00307547 */ /* 0x002fea000b800000 */
[----:B------:R-:W-:Y:S02]  /*3330*/  HFMA2 R36, -RZ, RZ, 0, 0 ;  /* 0x00000000ff247431 */ /* 0x000fe400000001ff */
[----:B------:R-:W-:Y:S01]  /*3340*/  IMAD.MOV.U32 R39, RZ, RZ, -0x800000 ;  /* 0xff800000ff277424 */ /* 0x000fe200078e00ff */
[----:B------:R-:W-:Y:S01]  /*3350*/  MOV R26, R12 ;  /* 0x0000000c001a7202 */ /* 0x000fe20000000f00 */
[----:B------:R-:W-:Y:S01]  /*3360*/  IMAD.MOV.U32 R37, RZ, RZ, 0x2abc4dd5 ;  /* 0x2abc4dd5ff257424 */ /* 0x000fe200078e00ff */
[----:B------:R-:W-:Y:S01]  /*3370*/  UMOV UR4, URZ ;  /* 0x000000ff00047c82 */ /* 0x000fe20008000000 */
[----:B------:R-:W-:Y:S01]  /*3380*/  IMAD.MOV.U32 R9, RZ, RZ, R12 ;  /* 0x000000ffff097224 */ /* 0x000fe200078e000c */
[----:B------:R-:W-:Y:S01]  /*3390*/  UMOV UR5, URZ ;  /* 0x000000ff00057c82 */ /* 0x000fe20008000000 */
[----:B------:R-:W-:-:S07]  /*33a0*/  IMAD.MOV.U32 R34, RZ, RZ, RZ ;  /* 0x000000ffff227224 */ /* 0x000fce00078e00ff */
.L_x_32:
[----:B------:R-:W1:Y:S01]  /*33b0*/  LDCU.64 UR6, c[0x3][0x58] ;  /* 0x00c00b00ff0677ac */ /* 0x000e620008000a00 */
[----:B------:R-:W-:Y:S01]  /*33c0*/  IMAD.MOV.U32 R27, RZ, RZ, RZ ;  /* 0x000000ffff1b7224 */ /* 0x000fe200078e00ff */
[----:B------:R-:W-:Y:S01]  /*33d0*/  CS2R R24, SRZ ;  /* 0x0000000000187805 */ /* 0x000fe2000001ff00 */
[----:B------:R-:W-:Y:S02]  /*33e0*/  UIADD3 UR5, UPT, UPT, UR5, 0x1, URZ ;  /* 0x0000000105057890 */ /* 0x000fe4000fffe0ff */
[----:B-1----:R-:W-:Y:S02]  /*33f0*/  UISETP.GE.AND UP0, UPT, UR6, 0x1, UPT ;  /* 0x000000010600788c */ /* 0x002fe4000bf06270 */
[----:B------:R-:W-:-:S07]  /*3400*/  UISETP.NE.AND UP1, UPT, UR5, UR7, UPT ;  /* 0x000000070500728c */ /* 0x000fce000bf25270 */
[----:B------:R-:W-:Y:S05]  /*3410*/  BRA.U !UP0, `(.L_x_17) ;  /* 0x0000000108c47547 */ /* 0x000fea000b800000 */
[----:B------:R-:W-:Y:S01]  /*3420*/  CS2R R24, SRZ ;  /* 0x0000000000187805 */ /* 0x000fe2000001ff00 */
[----:B------:R-:W-:Y:S01]  /*3430*/  IMAD.MOV.U32 R23, RZ, RZ, RZ ;  /* 0x000000ffff177224 */ /* 0x000fe200078e00ff */
[----:B------:R-:W-:Y:S01]  /*3440*/  MOV R6, R20 ;  /* 0x0000001400067202 */ /* 0x000fe20000000f00 */
[----:B------:R-:W-:-:S07]  /*3450*/  IMAD.MOV.U32 R27, RZ, RZ, RZ ;  /* 0x000000ffff1b7224 */ /* 0x000fce00078e00ff */
.L_x_22:
[----:B------:R-:W1:Y:S02]  /*3460*/  LDC.64 R28, c[0x0][0x398] ;  /* 0x0000e600ff1c7b82 */ /* 0x000e640000000a00 */
[----:B-1----:R-:W-:-:S05]  /*3470*/  IMAD.WIDE.U32 R28, R23, 0x4, R28 ;  /* 0x00000004171c7825 */ /* 0x002fca00078e001c */
[----:B------:R-:W2:Y:S04]  /*3480*/  LDG.E R5, desc[UR10][R28.64] ;  /* 0x0000000a1c057981 */ /* 0x000ea8000c1e1900 */
[----:B------:R-:W2:Y:S01]  /*3490*/  LDG.E R2, desc[UR10][R28.64+0x4] ;  /* 0x0000040a1c027981 */ /* 0x000ea2000c1e1900 */
[----:B------:R-:W-:-:S05]  /*34a0*/  VIADD R23, R23, 0x2 ;  /* 0x0000000217177836 */ /* 0x000fca0000000000 */
[----:B------:R-:W-:Y:S02]  /*34b0*/  ISETP.GE.AND P3, PT, R23, UR13, PT ;  /* 0x0000000d17007c0c */ /* 0x000fe4000bf66270 */
[----:B--2---:R-:W-:-:S13]  /*34c0*/  ISETP.GT.AND P0, PT, R5, R2, PT ;  /* 0x000000020500720c */ /* 0x004fda0003f04270 */
[----:B------:R-:W-:Y:S05]  /*34d0*/  @P0 BRA `(.L_x_18) ;  /* 0x0000000000880947 */ /* 0x000fea0003800000 */
.L_x_21:
[----:B------:R-:W-:Y:S01]  /*34e0*/  LEA R0, R5, R6, 0x2 ;  /* 0x0000000605007211 */ /* 0x000fe200078e10ff */
[----:B-----5:R-:W1:Y:S01]  /*34f0*/  MUFU.RCP R22, R7 ;  /* 0x0000000700167308 */ /* 0x020e620000001000 */
[----:B------:R-:W-:Y:S03]  /*3500*/  BSSY.RECONVERGENT B2, `(.L_x_19) ;  /* 0x000000d000027945 */ /* 0x000fe60003800200 */
[----:B------:R-:W2:Y:S01]  /*3510*/  LDS R29, [R0] ;  /* 0x00000000001d7984 */ /* 0x000ea20000000800 */
[----:B-1----:R-:W-:-:S04]  /*3520*/  FFMA R31, -R7, R22, 1 ;  /* 0x3f800000071f7423 */ /* 0x002fc80000000116 */
[----:B------:R-:W-:Y:S01]  /*3530*/  FFMA R31, R22, R31, R22 ;  /* 0x0000001f161f7223 */ /* 0x000fe20000000016 */
[----:B--2---:R-:W-:-:S04]  /*3540*/  FADD R30, R29, -R26 ;  /* 0x8000001a1d1e7221 */ /* 0x004fc80000000000 */
[----:B------:R-:W1:Y:S01]  /*3550*/  FCHK P0, R30, R7 ;  /* 0x000000071e007302 */ /* 0x000e620000000000 */
[----:B------:R-:W-:-:S04]  /*3560*/  FFMA R22, R30, R31, RZ ;  /* 0x0000001f1e167223 */ /* 0x000fc800000000ff */
[----:B------:R-:W-:-:S04]  /*3570*/  FFMA R28, -R7, R22, R30 ;  /* 0x00000016071c7223 */ /* 0x000fc8000000011e */
[----:B------:R-:W-:Y:S01]  /*3580*/  FFMA R0, R31, R28, R22 ;  /* 0x0000001c1f007223 */ /* 0x000fe20000000016 */
[----:B-1----:R-:W-:Y:S06]  /*3590*/  @!P0 BRA `(.L_x_20) ;  /* 0x00000000000c8947 */ /* 0x002fec0003800000 */
[----:B------:R-:W-:Y:S01]  /*35a0*/  IMAD.MOV.U32 R0, RZ, RZ, R7 ;  /* 0x000000ffff007224 */ /* 0x000fe200078e0007 */
[----:B------:R-:W-:-:S07]  /*35b0*/  MOV R22, 0x35d0 ;  /* 0x000035d000167802 */ /* 0x000fce0000000f00 */
[----:B0-----:R-:W-:Y:S05]  /*35c0*/  CALL.REL.NOINC `($__internal_1_$__cuda_sm3x_div_rn_noftz_f32_slowpath) ;  /* 0x0000004400647944 */ /* 0x001fea0003c00000 */
.L_x_20:
[----:B------:R-:W-:Y:S05]  /*35d0*/  BSYNC.RECONVERGENT B2 ;  /* 0x0000000000027941 */ /* 0x000fea0003800200 */
.L_x_19:
[----:B------:R-:W-:Y:S02]  /*35e0*/  HFMA2 R31, -RZ, RZ, 3.7421875, 0 ;  /* 0x437c0000ff1f7431 */ /* 0x000fe400000001ff */
[----:B------:R-:W-:Y:S02]  /*35f0*/  IMAD.MOV.U32 R29, RZ, RZ, 0x3bbb989d ;  /* 0x3bbb989dff1d7424 */ /* 0x000fe400078e00ff */
[----:B------:R-:W-:Y:S01]  /*3600*/  FMUL.D2 R22, R0, -R0 ;  /* 0x8000000000167220 */ /* 0x000fe20000300000 */
[C---:B------:R-:W-:Y:S01]  /*3610*/  ISETP.NE.AND P0, PT, R5.reuse, R2, PT ;  /* 0x000000020500720c */ /* 0x040fe20003f05270 */
[----:B------:R-:W-:Y:S02]  /*3620*/  VIADD R5, R5, 0x1 ;  /* 0x0000000105057836 */ /* 0x000fe40000000000 */
[----:B------:R-:W-:-:S04]  /*3630*/  FFMA.SAT R28, R22, R29, 0.5 ;  /* 0x3f000000161c7423 */ /* 0x000fc8000000201d */
[----:B------:R-:W-:-:S04]  /*3640*/  FFMA.RM R28, R28, R31, 12582913 ;  /* 0x4b4000011c1c7423 */ /* 0x000fc8000000401f */
[C---:B------:R-:W-:Y:S01]  /*3650*/  FADD R29, R28.reuse, -12583039 ;  /* 0xcb40007f1c1d7421 */ /* 0x040fe20000000000 */
[----:B------:R-:W-:-:S03]  /*3660*/  IMAD.SHL.U32 R28, R28, 0x800000, RZ ;  /* 0x008000001c1c7824 */ /* 0x000fc600078e00ff */
[----:B------:R-:W-:-:S04]  /*3670*/  FFMA R29, R22, 1.4426950216293334961, -R29 ;  /* 0x3fb8aa3b161d7823 */ /* 0x000fc8000000081d */
[----:B------:R-:W-:-:S06]  /*3680*/  FFMA R29, R22, 1.925963033500011079e-08, R29 ;  /* 0x32a57060161d7823 */ /* 0x000fcc000000001d */
[----:B------:R-:W1:Y:S02]  /*3690*/  MUFU.EX2 R29, R29 ;  /* 0x0000001d001d7308 */ /* 0x000e640000000800 */
[----:B-1----:R-:W-:-:S04]  /*36a0*/  FMUL R31, R28, R29 ;  /* 0x0000001d1c1f7220 */ /* 0x002fc80000400000 */
[C---:B------:R-:W-:Y:S01]  /*36b0*/  FMUL R22, R31.reuse, R0 ;  /* 0x000000001f167220 */ /* 0x040fe20000400000 */
[----:B------:R-:W-:-:S03]  /*36c0*/  FADD R24, R31, R24 ;  /* 0x000000181f187221 */ /* 0x000fc60000000000 */
[C---:B------:R-:W-:Y:S01]  /*36d0*/  FFMA R27, R22.reuse, R0, R27 ;  /* 0x00000000161b7223 */ /* 0x040fe2000000001b */
[----:B------:R-:W-:Y:S01]  /*36e0*/  FADD R25, R22, R25 ;  /* 0x0000001916197221 */ /* 0x000fe20000000000 */
[----:B------:R-:W-:Y:S06]  /*36f0*/  @P0 BRA `(.L_x_21) ;  /* 0xfffffffc00780947 */ /* 0x000fec000383ffff */
.L_x_18:
[----:B------:R-:W1:Y:S02]  /*3700*/  LDC R5, c[0x3][0x64] ;  /* 0x00c01900ff057b82 */ /* 0x000e640000000800 */
[----:B-1----:R-:W-:Y:S01]  /*3710*/  LEA R6, R5, R6, 0x2 ;  /* 0x0000000605067211 */ /* 0x002fe200078e10ff */
[----:B------:R-:W-:Y:S06]  /*3720*/  @!P3 BRA `(.L_x_22) ;  /* 0xfffffffc004cb947 */ /* 0x000fec000383ffff */
.L_x_17:
[----:B-----5:R-:W-:Y:S01]  /*3730*/  FMUL R6, R7, R24 ;  /* 0x0000001807067220 */ /* 0x020fe20000400000 */
[----:B------:R-:W-:Y:S03]  /*3740*/  BSSY.RECONVERGENT B2, `(.L_x_23) ;  /* 0x000000e000027945 */ /* 0x000fe60003800200 */
[----:B------:R-:W1:Y:S08]  /*3750*/  MUFU.RCP R5, R6 ;  /* 0x0000000600057308 */ /* 0x000e700000001000 */
[----:B------:R-:W2:Y:S01]  /*3760*/  FCHK P0, R25, R6 ;  /* 0x0000000619007302 */ /* 0x000ea20000000000 */
[----:B-1----:R-:W-:-:S04]  /*3770*/  FFMA R2, -R6, R5, 1 ;  /* 0x3f80000006027423 */ /* 0x002fc80000000105 */
[----:B------:R-:W-:-:S04]  /*3780*/  FFMA R2, R5, R2, R5 ;  /* 0x0000000205027223 */ /* 0x000fc80000000005 */
[----:B------:R-:W-:-:S04]  /*3790*/  FFMA R5, R2, R25, RZ ;  /* 0x0000001902057223 */ /* 0x000fc800000000ff */
[----:B------:R-:W-:-:S04]  /*37a0*/  FFMA R0, -R6, R5, R25 ;  /* 0x0000000506007223 */ /* 0x000fc80000000119 */
[----:B------:R-:W-:Y:S01]  /*37b0*/  FFMA R2, R2, R0, R5 ;  /* 0x0000000002027223 */ /* 0x000fe20000000005 */
[----:B--2---:R-:W-:Y:S06]  /*37c0*/  @!P0 BRA `(.L_x_24) ;  /* 0x0000000000148947 */ /* 0x004fec0003800000 */
[----:B------:R-:W-:Y:S01]  /*37d0*/  IMAD.MOV.U32 R30, RZ, RZ, R25 ;  /* 0x000000ffff1e7224 */ /* 0x000fe200078e0019 */
[----:B------:R-:W-:Y:S02]  /*37e0*/  MOV R0, R6 ;  /* 0x0000000600007202 */ /* 0x000fe40000000f00 */
[----:B------:R-:W-:-:S07]  /*37f0*/  MOV R22, 0x3810 ;  /* 0x0000381000167802 */ /* 0x000fce0000000f00 */
[----:B0-----:R-:W-:Y:S05]  /*3800*/  CALL.REL.NOINC `($__internal_1_$__cuda_sm3x_div_rn_noftz_f32_slowpath) ;  /* 0x0000004000d47944 */ /* 0x001fea0003c00000 */
[----:B------:R-:W-:-:S07]  /*3810*/  IMAD.MOV.U32 R2, RZ, RZ, R0 ;  /* 0x000000ffff027224 */ /* 0x000fce00078e0000 */
.L_x_24:
[----:B------:R-:W-:Y:S05]  /*3820*/  BSYNC.RECONVERGENT B2 ;  /* 0x0000000000027941 */ /* 0x000fea0003800200 */
.L_x_23:
[----:B------:R-:W-:Y:S01]  /*3830*/  FMUL R23, R6, R6 ;  /* 0x0000000606177220 */ /* 0x000fe20000400000 */
[----:B------:R-:W-:Y:S01]  /*3840*/  FADD R27, -R24, R27 ;  /* 0x0000001b181b7221 */ /* 0x000fe20000000100 */
[----:B------:R-:W-:Y:S01]  /*3850*/  FMUL R30, R25, R25 ;  /* 0x00000019191e7220 */ /* 0x000fe20000400000 */
[----:B------:R-:W-:Y:S01]  /*3860*/  BSSY.RECONVERGENT B2, `(.L_x_25) ;  /* 0x000000d000027945 */ /* 0x000fe20003800200 */
[----:B------:R-:W1:Y:S02]  /*3870*/  MUFU.RCP R0, R23 ;  /* 0x0000001700007308 */ /* 0x000e640000001000 */
[----:B------:R-:W-:-:S06]  /*3880*/  FFMA R30, R27, R24, -R30 ;  /* 0x000000181b1e7223 */ /* 0x000fcc000000081e */
[----:B------:R-:W2:Y:S01]  /*3890*/  FCHK P0, R30, R23 ;  /* 0x000000171e007302 */ /* 0x000ea20000000000 */
[----:B-1----:R-:W-:-:S04]  /*38a0*/  FFMA R5, -R23, R0, 1 ;  /* 0x3f80000017057423 */ /* 0x002fc80000000100 */
[----:B------:R-:W-:-:S04]  /*38b0*/  FFMA R5, R0, R5, R0 ;  /* 0x0000000500057223 */ /* 0x000fc80000000000 */
[----:B------:R-:W-:-:S04]  /*38c0*/  FFMA R0, R30, R5, RZ ;  /* 0x000000051e007223 */ /* 0x000fc800000000ff */
[----:B------:R-:W-:-:S04]  /*38d0*/  FFMA R6, -R23, R0, R30 ;  /* 0x0000000017067223 */ /* 0x000fc8000000011e */
[----:B------:R-:W-:Y:S01]  /*38e0*/  FFMA R0, R5, R6, R0 ;  /* 0x0000000605007223 */ /* 0x000fe20000000000 */
[----:B--2---:R-:W-:Y:S06]  /*38f0*/  @!P0 BRA `(.L_x_26) ;  /* 0x00000000000c8947 */ /* 0x004fec0003800000 */
[----:B------:R-:W-:Y:S02]  /*3900*/  MOV R0, R23 ;  /* 0x0000001700007202 */ /* 0x000fe40000000f00 */
[----:B------:R-:W-:-:S07]  /*3910*/  MOV R22, 0x3930 ;  /* 0x0000393000167802 */ /* 0x000fce0000000f00 */
[----:B0-----:R-:W-:Y:S05]  /*3920*/  CALL.REL.NOINC `($__internal_1_$__cuda_sm3x_div_rn_noftz_f32_slowpath) ;  /* 0x00000040008c7944 */ /* 0x001fea0003c00000 */
.L_x_26:
[----:B------:R-:W-:Y:S05]  /*3930*/  BSYNC.RECONVERGENT B2 ;  /* 0x0000000000027941 */ /* 0x000fea0003800200 */
.L_x_25:
[----:B------:R-:W-:Y:S01]  /*3940*/  FSETP.NE.AND P0, PT, |R24|, +INF , PT ;  /* 0x7f8000001800780b */ /* 0x000fe20003f05200 */
[----:B------:R-:W-:Y:S01]  /*3950*/  UISETP.NE.AND UP0, UPT, UR4, 0x1, UPT ;  /* 0x000000010400788c */ /* 0x000fe2000bf05270 */
[----:B------:R-:W-:Y:S01]  /*3960*/  PLOP3.LUT P2, PT, PT, PT, PT, 0x8, 0x80 ;  /* 0x000000000080781c */ /* 0x000fe20003f4e170 */
[----:B------:R-:W-:Y:S01]  /*3970*/  IMAD.MOV.U32 R23, RZ, RZ, R36 ;  /* 0x000000ffff177224 */ /* 0x000fe200078e0024 */
[----:B------:R-:W-:Y:S01]  /*3980*/  FSETP.EQU.OR P0, PT, |R26|, +INF , !P0 ;  /* 0x7f8000001a00780b */ /* 0x000fe2000470a600 */
[----:B------:R-:W-:-:S03]  /*3990*/  UMOV UR4, URZ ;  /* 0x000000ff00047c82 */ /* 0x000fc60008000000 */
[----:B------:R-:W-:Y:S01]  /*39a0*/  FSETP.EQU.OR P0, PT, |R2|, +INF , P0 ;  /* 0x7f8000000200780b */ /* 0x000fe2000070a600 */
[C---:B------:R-:W-:Y:S01]  /*39b0*/  VIADD R2, R34.reuse, 0xffffffff ;  /* 0xffffffff22027836 */ /* 0x040fe20000000000 */
[----:B------:R-:W-:-:S11]  /*39c0*/  @!P1 IADD3 R2, PT, PT, R34, RZ, RZ ;  /* 0x000000ff22029210 */ /* 0x000fd60007ffe0ff */
[----:B------:R-:W-:-:S04]  /*39d0*/  @!P0 FSETP.GEU.AND P3, PT, R0, RZ, PT ;  /* 0x000000ff0000820b */ /* 0x000fc80003f6e000 */
[----:B------:R-:W-:-:S04]  /*39e0*/  @!P0 FSETP.NE.AND P2, PT, |R0|, +INF , !P3 ;  /* 0x7f8000000000880b */ /* 0x000fc80005f45200 */
[----:B------:R-:W-:Y:S02]  /*39f0*/  @!P0 FSEL R4, R24, R4, P2 ;  /* 0x0000000418048208 */ /* 0x000fe40001000000 */
[----:B------:R-:W-:Y:S01]  /*3a00*/  @!P0 FSEL R3, R0, R3, P2 ;  /* 0x0000000300038208 */ /* 0x000fe20001000000 */
[----:B------:R-:W-:Y:S01]  /*3a10*/  IMAD R0, R2, 0x4, R13 ;  /* 0x0000000402007824 */ /* 0x000fe200078e020d */
[----:B------:R-:W-:-:S13]  /*3a20*/  FSETP.LEU.OR P3, PT, R4, R39, !P2 ;  /* 0x000000270400720b */ /* 0x000fda000576b400 */
[----:B------:R-:W-:Y:S01]  /*3a30*/  @!P3 FADD R25, -R3, -RZ ;  /* 0x800000ff0319b221 */ /* 0x000fe20000000100 */
[----:B------:R-:W-:Y:S01]  /*3a40*/  @!P3 STS [R13], R26 ;  /* 0x0000001a0d00b388 */ /* 0x000fe20000000800 */
[----:B------:R-:W-:Y:S02]  /*3a50*/  @!P3 MOV R9, R26 ;  /* 0x0000001a0009b202 */ /* 0x000fe40000000f00 */
[----:B------:R-:W-:Y:S01]  /*3a60*/  @!P3 MOV R39, R4 ;  /* 0x000000040027b202 */ /* 0x000fe20000000f00 */
[----:B------:R-:W-:Y:S04]  /*3a70*/  @!P3 STS [R10], R25 ;  /* 0x000000190a00b388 */ /* 0x000fe80000000800 */
[----:B------:R-:W1:Y:S02]  /*3a80*/  LDS R5, [R0] ;  /* 0x0000000000057984 */ /* 0x000e640000000800 */
[----:B-1----:R-:W-:Y:S01]  /*3a90*/  FADD R2, R12, R5 ;  /* 0x000000050c027221 */ /* 0x002fe20000000000 */
[----:B------:R-:W-:Y:S06]  /*3aa0*/  BRA.U !UP0, `(.L_x_27) ;  /* 0x0000000508347547 */ /* 0x000fec000b800000 */
[----:B------:R-:W-:Y:S01]  /*3ab0*/  SHF.R.U32.HI R0, RZ, 0x2, R19 ;  /* 0x00000002ff007819 */ /* 0x000fe20000011613 */
[----:B------:R-:W-:Y:S02]  /*3ac0*/  IMAD.SHL.U32 R5, R16, 0x10, RZ ;  /* 0x0000001010057824 */ /* 0x000fe400078e00ff */
[----:B------:R-:W-:Y:S01]  /*3ad0*/  HFMA2 R22, -RZ, RZ, 1.5048828125, 33.21875 ;  /* 0x3e055027ff167431 */ /* 0x000fe200000001ff */
[----:B------:R-:W-:Y:S01]  /*3ae0*/  BSSY.RECONVERGENT B0, `(.L_x_28) ;  /* 0x000003d000007945 */ /* 0x000fe20003800200 */
[----:B------:R-:W-:-:S04]  /*3af0*/  LOP3.LUT R0, R0, R19, RZ, 0x3c, !PT ;  /* 0x0000001300007212 */ /* 0x000fc800078e3cff */
[----:B------:R-:W-:-:S04]  /*3b00*/  SHF.L.U32 R6, R0, 0x1, RZ ;  /* 0x0000000100067819 */ /* 0x000fc800000006ff */
[----:B------:R-:W-:-:S04]  /*3b10*/  LOP3.LUT R5, R0, R6, R5, 0x96, !PT ;  /* 0x0000000600057212 */ /* 0x000fc800078e9605 */
[----:B------:R-:W-:Y:S01]  /*3b20*/  LOP3.LUT R6, R5, R16, RZ, 0x3c, !PT ;  /* 0x0000001005067212 */ /* 0x000fe200078e3cff */
[----:B------:R-:W-:-:S03]  /*3b30*/  IMAD.MOV.U32 R5, RZ, RZ, 0x2f800000 ;  /* 0x2f800000ff057424 */ /* 0x000fc600078e00ff */
[C---:B------:R-:W-:Y:S02]  /*3b40*/  IADD3 R0, PT, PT, R37.reuse, 0x587c5, R6 ;  /* 0x000587c525007810 */ /* 0x040fe40007ffe006 */
[----:B------:R-:W-:Y:S02]  /*3b50*/  IADD3 R37, PT, PT, R37, 0xb0f8a, RZ ;  /* 0x000b0f8a25257810 */ /* 0x000fe40007ffe0ff */
[----:B------:R-:W-:-:S05]  /*3b60*/  I2FP.F32.U32 R0, R0 ;  /* 0x0000000000007245 */ /* 0x000fca0000201000 */
[----:B------:R-:W-:-:S05]  /*3b70*/  FFMA R0, R0, R5, 1.1641532182693481445e-10 ;  /* 0x2f00000000007423 */ /* 0x000fca0000000005 */
[----:B------:R-:W-:-:S13]  /*3b80*/  FSETP.GEU.AND P0, PT, R0, 1.175494350822287508e-38, PT ;  /* 0x008000000000780b */ /* 0x000fda0003f0e000 */
[----:B------:R-:W-:-:S05]  /*3b90*/  @!P0 FMUL R0, R0, 8388608 ;  /* 0x4b00000000008820 */ /* 0x000fca0000400000 */
[----:B------:R-:W-:-:S04]  /*3ba0*/  IADD3 R5, PT, PT, R0, -0x3f2aaaab, RZ ;  /* 0xc0d5555500057810 */ /* 0x000fc80007ffe0ff */
[----:B------:R-:W-:-:S05]  /*3bb0*/  LOP3.LUT R19, R5, 0xff800000, RZ, 0xc0, !PT ;  /* 0xff80000005137812 */ /* 0x000fca00078ec0ff */
[----:B------:R-:W-:-:S04]  /*3bc0*/  IMAD.IADD R5, R0, 0x1, -R19 ;  /* 0x0000000100057824 */ /* 0x000fc800078e0a13 */
[----:B------:R-:W-:Y:S01]  /*3bd0*/  FADD R23, R5, -1 ;  /* 0xbf80000005177421 */ /* 0x000fe20000000000 */
[----:B------:R-:W-:Y:S02]  /*3be0*/  FSEL R5, RZ, -23, P0 ;  /* 0xc1b80000ff057808 */ /* 0x000fe40000000000 */
[----:B------:R-:W-:Y:S01]  /*3bf0*/  ISETP.GT.U32.AND P0, PT, R0, 0x7f7fffff, PT ;  /* 0x7f7fffff0000780c */ /* 0x000fe20003f04070 */
[----:B------:R-:W-:-:S04]  /*3c00*/  FFMA R22, R23, -R22, 0.14084610342979431152 ;  /* 0x3e1039f617167423 */ /* 0x000fc80000000816 */
[----:B------:R-:W-:-:S04]  /*3c10*/  FFMA R22, R23, R22, -0.12148627638816833496 ;  /* 0xbdf8cdcc17167423 */ /* 0x000fc80000000016 */
[----:B------:R-:W-:-:S04]  /*3c20*/  FFMA R22, R23, R22, 0.13980610668659210205 ;  /* 0x3e0f295517167423 */ /* 0x000fc80000000016 */
[----:B------:R-:W-:-:S04]  /*3c30*/  FFMA R22, R23, R22, -0.16684235632419586182 ;  /* 0xbe2ad8b917167423 */ /* 0x000fc80000000016 */
[----:B------:R-:W-:-:S04]  /*3c40*/  FFMA R22, R23, R22, 0.20012299716472625732 ;  /* 0x3e4ced0b17167423 */ /* 0x000fc80000000016 */
[----:B------:R-:W-:-:S04]  /*3c50*/  FFMA R22, R23, R22, -0.24999669194221496582 ;  /* 0xbe7fff2217167423 */ /* 0x000fc80000000016 */
[----:B------:R-:W-:-:S04]  /*3c60*/  FFMA R22, R23, R22, 0.33333182334899902344 ;  /* 0x3eaaaa7817167423 */ /* 0x000fc80000000016 */
[C---:B------:R-:W-:Y:S01]  /*3c70*/  FFMA R24, R23.reuse, R22, -0.5 ;  /* 0xbf00000017187423 */ /* 0x040fe20000000016 */
[----:B------:R-:W-:Y:S01]  /*3c80*/  I2FP.F32.S32 R22, R19 ;  /* 0x0000001300167245 */ /* 0x000fe20000201400 */
[----:B------:R-:W-:Y:S02]  /*3c90*/  IMAD.MOV.U32 R19, RZ, RZ, 0x7f800000 ;  /* 0x7f800000ff137424 */ /* 0x000fe400078e00ff */
[C---:B------:R-:W-:Y:S02]  /*3ca0*/  FMUL R24, R23.reuse, R24 ;  /* 0x0000001817187220 */ /* 0x040fe40000400000 */
[----:B------:R-:W-:Y:S01]  /*3cb0*/  FFMA R5, R22, 1.1920928955078125e-07, R5 ;  /* 0x3400000016057823 */ /* 0x000fe20000000005 */
[----:B------:R-:W-:Y:S01]  /*3cc0*/  SHF.R.U32.HI R22, RZ, 0x2, R17 ;  /* 0x00000002ff167819 */ /* 0x000fe20000011611 */
[----:B------:R-:W-:-:S03]  /*3cd0*/  FFMA R24, R23, R24, R23 ;  /* 0x0000001817187223 */ /* 0x000fc60000000017 */
[----:B------:R-:W-:Y:S01]  /*3ce0*/  LOP3.LUT R22, R22, R17, RZ, 0x3c, !PT ;  /* 0x0000001116167212 */ /* 0x000fe200078e3cff */
[----:B------:R-:W-:Y:S01]  /*3cf0*/  FFMA R24, R5, 0.69314718246459960938, R24 ;  /* 0x3f31721805187823 */ /* 0x000fe20000000018 */
[----:B------:R-:W-:Y:S01]  /*3d00*/  @P0 FFMA R24, R0, R19, +INF ;  /* 0x7f80000000180423 */ /* 0x000fe20000000013 */
[----:B------:R-:W-:Y:S01]  /*3d10*/  IMAD.SHL.U32 R5, R6, 0x10, RZ ;  /* 0x0000001006057824 */ /* 0x000fe200078e00ff */
[----:B------:R-:W-:Y:S02]  /*3d20*/  SHF.L.U32 R17, R22, 0x1, RZ ;  /* 0x0000000116117819 */ /* 0x000fe400000006ff */
[----:B------:R-:W-:Y:S01]  /*3d30*/  FMUL R24, R24, -2 ;  /* 0xc000000018187820 */ /* 0x000fe20000400000 */
[----:B------:R-:W-:Y:S02]  /*3d40*/  FSETP.NEU.AND P0, PT, R0, RZ, PT ;  /* 0x000000ff0000720b */ /* 0x000fe40003f0d000 */
[----:B------:R-:W-:Y:S02]  /*3d50*/  LOP3.LUT R5, R22, R17, R5, 0x96, !PT ;  /* 0x0000001116057212 */ /* 0x000fe400078e9605 */
[----:B------:R-:W-:-:S02]  /*3d60*/  FSEL R17, R24, +INF , P0 ;  /* 0x7f80000018117808 */ /* 0x000fc40000000000 */
[----:B------:R-:W-:Y:S02]  /*3d70*/  LOP3.LUT R24, R5, R6, RZ, 0x3c, !PT ;  /* 0x0000000605187212 */ /* 0x000fe400078e3cff */
[----:B------:R1:W2:Y:S01]  /*3d80*/  MUFU.RSQ R22, R17 ;  /* 0x0000001100167308 */ /* 0x0002a20000001400 */
[----:B------:R-:W-:Y:S01]  /*3d90*/  VIADD R5, R17, 0xf3000000 ;  /* 0xf300000011057836 */ /* 0x000fe20000000000 */
[----:B------:R-:W-:-:S04]  /*3da0*/  IADD3 R0, PT, PT, R24, R37, RZ ;  /* 0x0000002518007210 */ /* 0x000fc80007ffe0ff */
[----:B------:R-:W-:Y:S01]  /*3db0*/  ISETP.GT.U32.AND P0, PT, R5, 0x727fffff, PT ;  /* 0x727fffff0500780c */ /* 0x000fe20003f04070 */
[----:B------:R-:W-:Y:S01]  /*3dc0*/  IMAD.MOV.U32 R5, RZ, RZ, 0x30c90fdb ;  /* 0x30c90fdbff057424 */ /* 0x000fe200078e00ff */
[----:B------:R-:W-:-:S05]  /*3dd0*/  I2FP.F32.U32 R0, R0 ;  /* 0x0000000000007245 */ /* 0x000fca0000201000 */
[----:B------:R-:W-:-:S06]  /*3de0*/  FFMA R25, R0, R5, 7.314590599882819788e-10 ;  /* 0x30490fdb00197423 */ /* 0x000fcc0000000005 */
[----:B-12---:R-:W-:Y:S05]  /*3df0*/  @!P0 BRA `(.L_x_29) ;  /* 0x00000000001c8947 */ /* 0x006fea0003800000 */
[----:B------:R-:W-:Y:S01]  /*3e00*/  BSSY.RECONVERGENT B1, `(.L_x_30) ;  /* 0x0000004000017945 */ /* 0x000fe20003800200 */
[----:B------:R-:W-:Y:S02]  /*3e10*/  MOV R0, R17 ;  /* 0x0000001100007202 */ /* 0x000fe40000000f00 */
[----:B------:R-:W-:-:S07]  /*3e20*/  MOV R29, 0x3e40 ;  /* 0x00003e40001d7802 */ /* 0x000fce0000000f00 */
[----:B0-----:R-:W-:Y:S05]  /*3e30*/  CALL.REL.NOINC `($__internal_0_$__cuda_sm20_sqrt_rn_f32_slowpath) ;  /* 0x0000003800f07944 */ /* 0x001fea0003c00000 */
[----:B------:R-:W-:Y:S05]  /*3e40*/  BSYNC.RECONVERGENT B1 ;  /* 0x0000000000017941 */ /* 0x000fea0003800200 */
.L_x_30:
[----:B------:R-:W-:Y:S01]  /*3e50*/  IMAD.MOV.U32 R36, RZ, RZ, R17 ;  /* 0x000000ffff247224 */ /* 0x000fe200078e0011 */
[----:B------:R-:W-:Y:S06]  /*3e60*/  BRA `(.L_x_31) ;  /* 0x0000000000107947 */ /* 0x000fec0003800000 */
.L_x_29:
[----:B------:R-:W-:Y:S01]  /*3e70*/  FMUL.FTZ R36, R17, R22 ;  /* 0x0000001611247220 */ /* 0x000fe20000410000 */
[----:B------:R-:W-:-:S03]  /*3e80*/  FMUL.FTZ R0, R22, 0.5 ;  /* 0x3f00000016007820 */ /* 0x000fc60000410000 */
[----:B------:R-:W-:-:S04]  /*3e90*/  FFMA R5, -R36, R36, R17 ;  /* 0x0000002424057223 */ /* 0x000fc80000000111 */
[----:B------:R-:W-:-:S07]  /*3ea0*/  FFMA R36, R5, R0, R36 ;  /* 0x0000000005247223 */ /* 0x000fce0000000024 */
.L_x_31:
[----:B------:R-:W-:Y:S05]  /*3eb0*/  BSYNC.RECONVERGENT B0 ;  /* 0x0000000000007941 */ /* 0x000fea0003800200 */
.L_x_28:
[----:B------:R-:W-:Y:S01]  /*3ec0*/  FMUL.RZ R22, R25, 0.15915493667125701904 ;  /* 0x3e22f98319167820 */ /* 0x000fe2000040c000 */
[----:B------:R-:W-:Y:S01]  /*3ed0*/  MOV R0, R16 ;  /* 0x0000001000007202 */ /* 0x000fe20000000f00 */
[----:B------:R-:W-:Y:S01]  /*3ee0*/  IMAD.MOV.U32 R17, RZ, RZ, R15 ;  /* 0x000000ffff117224 */ /* 0x000fe200078e000f */
[----:B------:R-:W-:Y:S01]  /*3ef0*/  MOV R19, R18 ;  /* 0x0000001200137202 */ /* 0x000fe20000000f00 */
[----:B------:R-:W1:Y:S01]  /*3f00*/  MUFU.SIN R23, R22 ;  /* 0x0000001600177308 */ /* 0x000e620000000400 */
[----:B------:R-:W-:Y:S01]  /*3f10*/  IMAD.MOV.U32 R16, RZ, RZ, R24 ;  /* 0x000000ffff107224 */ /* 0x000fe200078e0018 */
[----:B------:R-:W-:Y:S01]  /*3f20*/  MOV R15, R6 ;  /* 0x00000006000f7202 */ /* 0x000fe20000000f00 */
[----:B------:R-:W-:Y:S01]  /*3f30*/  IMAD.MOV.U32 R18, RZ, RZ, R0 ;  /* 0x000000ffff127224 */ /* 0x000fe200078e0000 */
[----:B------:R-:W-:-:S04]  /*3f40*/  UMOV UR4, 0x1 ;  /* 0x0000000100047882 */ /* 0x000fc80000000000 */
[----:B------:R-:W2:Y:S01]  /*3f50*/  MUFU.COS R5, R22 ;  /* 0x0000001600057308 */ /* 0x000ea20000000000 */
[-C--:B-1----:R-:W-:Y:S01]  /*3f60*/  FMUL R23, R23, R36.reuse ;  /* 0x0000002417177220 */ /* 0x082fe20000400000 */
[----:B--2---:R-:W-:-:S07]  /*3f70*/  FMUL R36, R5, R36 ;  /* 0x0000002405247220 */ /* 0x004fce0000400000 */
.L_x_27:
[----:B------:R-:W-:Y:S01]  /*3f80*/  IADD3 R34, PT, PT, R34, 0x1, RZ ;  /* 0x0000000122227810 */ /* 0x000fe20007ffe0ff */
[----:B------:R-:W-:-:S03]  /*3f90*/  FMUL R5, R8, R23 ;  /* 0x0000001708057220 */ /* 0x000fc60000400000 */
[----:B------:R-:W-:Y:S01]  /*3fa0*/  ISETP.NE.AND P0, PT, R34, R11, PT ;  /* 0x0000000b2200720c */ /* 0x000fe20003f05270 */
[----:B------:R-:W-:-:S03]  /*3fb0*/  FFMA R26, R2, 0.5, R5 ;  /* 0x3f000000021a7823 */ /* 0x000fc60000000005 */
[----:B------:R-:W-:Y:S01]  /*3fc0*/  SEL R34, R34, RZ, P0 ;  /* 0x000000ff22227207 */ /* 0x000fe20000000000 */
[----:B------:R-:W-:Y:S08]  /*3fd0*/  BRA.U UP1, `(.L_x_32) ;  /* 0xfffffff101f47547 */ /* 0x000ff0000b83ffff */
[----:B------:R-:W-:Y:S05]  /*3fe0*/  BRA `(.L_x_15) ;  /* 0x00000034002c7947 */ /* 0x000fea0003800000 */
.L_x_16:
[----:B-----5:R-:W-:Y:S01]  /*3ff0*/  FMUL R3, RZ, R7 ;  /* 0x00000007ff037220 */ /* 0x020fe20000400000 */
[----:B------:R-:W-:Y:S01]  /*4000*/  BSSY.RECONVERGENT B2, `(.L_x_33) ;  /* 0x000000f000027945 */ /* 0x000fe20003800200 */
[----:B------:R-:W-:Y:S02]  /*4010*/  IMAD.MOV.U32 R6, RZ, RZ, RZ ;  /* 0x000000ffff067224 */ /* 0x000fe400078e00ff */
[----:B------:R-:W1:Y:S08]  /*4020*/  MUFU.RCP R0, R3 ;  /* 0x0000000300007308 */ /* 0x000e700000001000 */
[----:B------:R-:W2:Y:S01]  /*4030*/  FCHK P0, RZ, R3 ;  /* 0x00000003ff007302 */ /* 0x000ea20000000000 */
[----:B-1----:R-:W-:-:S04]  /*4040*/  FFMA R5, -R3, R0, 1 ;  /* 0x3f80000003057423 */ /* 0x002fc80000000100 */
[----:B------:R-:W-:-:S04]  /*4050*/  FFMA R5, R0, R5, R0 ;  /* 0x0000000500057223 */ /* 0x000fc80000000000 */
[----:B------:R-:W-:-:S04]  /*4060*/  FFMA R2, RZ, R5, RZ ;  /* 0x00000005ff027223 */ /* 0x000fc800000000ff */
[----:B------:R-:W-:-:S04]  /*4070*/  FFMA R0, -R3, R2, RZ ;  /* 0x0000000203007223 */ /* 0x000fc800000001ff */
[----:B------:R-:W-:Y:S01]  /*4080*/  FFMA R2, R5, R0, R2 ;  /* 0x0000000005027223 */ /* 0x000fe20000000002 */
[----:B--2---:R-:W-:Y:S06]  /*4090*/  @!P0 BRA `(.L_x_34) ;  /* 0x0000000000148947 */ /* 0x004fec0003800000 */
[----:B------:R-:W-:Y:S02]  /*40a0*/  HFMA2 R30, -RZ, RZ, 0, 0 ;  /* 0x00000000ff1e7431 */ /* 0x000fe400000001ff */
[----:B------:R-:W-:Y:S01]  /*40b0*/  IMAD.MOV.U32 R0, RZ, RZ, R3 ;  /* 0x000000ffff007224 */ /* 0x000fe200078e0003 */
[----:B------:R-:W-:-:S07]  /*40c0*/  MOV R22, 0x40e0 ;  /* 0x000040e000167802 */ /* 0x000fce0000000f00 */
[----:B0-----:R-:W-:Y:S05]  /*40d0*/  CALL.REL.NOINC `($__internal_1_$__cuda_sm3x_div_rn_noftz_f32_slowpath) ;  /* 0x0000003800a07944 */ /* 0x001fea0003c00000 */
[----:B------:R-:W-:-:S07]  /*40e0*/  MOV R2, R0 ;  /* 0x0000000000027202 */ /* 0x000fce0000000f00 */
.L_x_34:
[----:B------:R-:W-:Y:S05]  /*40f0*/  BSYNC.RECONVERGENT B2 ;  /* 0x0000000000027941 */ /* 0x000fea0003800200 */
.L_x_33:
[----:B------:R-:W-:Y:S01]  /*4100*/  FMUL R0, R3, R3 ;  /* 0x0000000303007220 */ /* 0x000fe20000400000 */
[----:B------:R-:W-:Y:S03]  /*4110*/  BSSY.RECONVERGENT B2, `(.L_x_35) ;  /* 0x000000d000027945 */ /* 0x000fe60003800200 */
        /* <DEDUP_REMOVED lines=8> */
[----:B------:R-:W-:Y:S01]  /*41a0*/  IMAD.MOV.U32 R30, RZ, RZ, RZ ;  /* 0x000000ffff1e7224 */ /* 0x000fe200078e00ff */
[----:B------:R-:W-:-:S07]  /*41b0*/  MOV R22, 0x41d0 ;  /* 0x000041d000167802 */ /* 0x000fce0000000f00 */
[----:B0-----:R-:W-:Y:S05]  /*41c0*/  CALL.REL.NOINC `($__internal_1_$__cuda_sm3x_div_rn_noftz_f32_slowpath) ;  /* 0x0000003800647944 */ /* 0x001fea0003c00000 */
[----:B------:R-:W-:-:S07]  /*41d0*/  MOV R3, R0 ;  /* 0x0000000000037202 */ /* 0x000fce0000000f00 */
.L_x_36:
[----:B------:R-:W-:Y:S05]  /*41e0*/  BSYNC.RECONVERGENT B2 ;  /* 0x0000000000027941 */ /* 0x000fea0003800200 */
.L_x_35:
[----:B------:R-:W1:Y:S01]  /*41f0*/  MUFU.RCP R0, R3 ;  /* 0x0000000300007308 */ /* 0x000e620000001000 */
[----:B------:R-:W-:Y:S07]  /*4200*/  BSSY.RECONVERGENT B2, `(.L_x_37) ;  /* 0x000000d000027945 */ /* 0x000fee0003800200 */
[----:B------:R-:W2:Y:S01]  /*4210*/  FCHK P0, R2, R3 ;  /* 0x0000000302007302 */ /* 0x000ea20000000000 */
[----:B-1----:R-:W-:-:S04]  /*4220*/  FFMA R5, R0, -R3, 1 ;  /* 0x3f80000000057423 */ /* 0x002fc80000000803 */
[----:B------:R-:W-:-:S04]  /*4230*/  FFMA R5, R0, R5, R0 ;  /* 0x0000000500057223 */ /* 0x000fc80000000000 */
[----:B------:R-:W-:-:S04]  /*4240*/  FFMA R9, R5, R2, RZ ;  /* 0x0000000205097223 */ /* 0x000fc800000000ff */
[----:B------:R-:W-:-:S04]  /*4250*/  FFMA R0, R9, -R3, R2 ;  /* 0x8000000309007223 */ /* 0x000fc80000000002 */
[----:B------:R-:W-:Y:S01]  /*4260*/  FFMA R5, R5, R0, R9 ;  /* 0x0000000005057223 */ /* 0x000fe20000000009 */
[----:B--2---:R-:W-:Y:S06]  /*4270*/  @!P0 BRA `(.L_x_38) ;  /* 0x0000000000148947 */ /* 0x004fec0003800000 */
[----:B------:R-:W-:Y:S01]  /*4280*/  IMAD.MOV.U32 R30, RZ, RZ, R2 ;  /* 0x000000ffff1e7224 */ /* 0x000fe200078e0002 */
[----:B------:R-:W-:Y:S02]  /*4290*/  MOV R0, R3 ;  /* 0x0000000300007202 */ /* 0x000fe40000000f00 */
[----:B------:R-:W-:-:S07]  /*42a0*/  MOV R22, 0x42c0 ;  /* 0x000042c000167802 */ /* 0x000fce0000000f00 */
[----:B0-----:R-:W-:Y:S05]  /*42b0*/  CALL.REL.NOINC `($__internal_1_$__cuda_sm3x_div_rn_noftz_f32_slowpath) ;  /* 0x0000003800287944 */ /* 0x001fea0003c00000 */
[----:B------:R-:W-:-:S07]  /*42c0*/  IMAD.MOV.U32 R5, RZ, RZ, R0 ;  /* 0x000000ffff057224 */ /* 0x000fce00078e0000 */
.L_x_38:
[----:B------:R-:W-:Y:S05]  /*42d0*/  BSYNC.RECONVERGENT B2 ;  /* 0x0000000000027941 */ /* 0x000fea0003800200 */
.L_x_37:
[----:B------:R-:W-:Y:S01]  /*42e0*/  HFMA2 R3, -RZ, RZ, 0, 0 ;  /* 0x00000000ff037431 */ /* 0x000fe200000001ff */
[----:B------:R-:W-:Y:S01]  /*42f0*/  MOV R4, 0xff800000 ;  /* 0xff80000000047802 */ /* 0x000fe20000000f00 */
[--C-:B------:R-:W-:Y:S01]  /*4300*/  IMAD.MOV.U32 R9, RZ, RZ, R12.reuse ;  /* 0x000000ffff097224 */ /* 0x100fe200078e000c */
[----:B------:R-:W-:Y:S01]  /*4310*/  UMOV UR4, URZ ;  /* 0x000000ff00047c82 */ /* 0x000fe20008000000 */
[----:B------:R-:W-:Y:S01]  /*4320*/  IMAD.MOV.U32 R2, RZ, RZ, R12 ;  /* 0x000000ffff027224 */ /* 0x000fe200078e000c */
[----:B------:R-:W-:Y:S01]  /*4330*/  UMOV UR14, 0x2abc4dd5 ;  /* 0x2abc4dd5000e7882 */ /* 0x000fe20000000000 */
[----:B------:R-:W-:-:S05]  /*4340*/  UMOV UR5, URZ ;  /* 0x000000ff00057c82 */ /* 0x000fca0008000000 */
.L_x_99:
[----:B------:R-:W1:Y:S01]  /*4350*/  LDCU.64 UR6, c[0x3][0x58] ;  /* 0x00c00b00ff0677ac */ /* 0x000e620008000a00 */
[----:B------:R-:W-:Y:S02]  /*4360*/  UIADD3 UR5, UPT, UPT, UR5, 0x1, URZ ;  /* 0x0000000105057890 */ /* 0x000fe4000fffe0ff */
[----:B-1----:R-:W-:Y:S02]  /*4370*/  UISETP.GE.AND UP1, UPT, UR6, 0x1, UPT ;  /* 0x000000010600788c */ /* 0x002fe4000bf26270 */
[----:B------:R-:W-:-:S07]  /*4380*/  UISETP.NE.AND UP0, UPT, UR5, UR7, UPT ;  /* 0x000000070500728c */ /* 0x000fce000bf05270 */
[----:B------:R-:W-:Y:S05]  /*4390*/  BRA.U !UP1, `(.L_x_39) ;  /* 0x0000001109f47547 */ /* 0x000fea000b800000 */
[----:B------:R-:W-:-:S05]  /*43a0*/  UMOV UR6, URZ ;  /* 0x000000ff00067c82 */ /* 0x000fca0008000000 */
.L_x_65:
[----:B------:R-:W-:Y:S02]  /*43b0*/  HFMA2 R38, -RZ, RZ, 0, 0 ;  /* 0x00000000ff267431 */ /* 0x000fe400000001ff */
[----:B------:R-:W-:Y:S01]  /*43c0*/  IMAD.MOV.U32 R37, RZ, RZ, R20 ;  /* 0x000000ffff257224 */ /* 0x000fe200078e0014 */
[----:B------:R-:W-:Y:S01]  /*43d0*/  MOV R24, RZ ;  /* 0x000000ff00187202 */ /* 0x000fe20000000f00 */
[----:B------:R-:W-:Y:S01]  /*43e0*/  IMAD.MOV.U32 R23, RZ, RZ, RZ ;  /* 0x000000ffff177224 */ /* 0x000fe200078e00ff */
[----:B------:R-:W-:-:S06]  /*43f0*/  UMOV UR7, URZ ;  /* 0x000000ff00077c82 */ /* 0x000fcc0008000000 */
.L_x_57:
[----:B------:R-:W1:Y:S02]  /*4400*/  LDCU.64 UR8, c[0x0][0x398] ;  /* 0x00007300ff0877ac */ /* 0x000e640008000a00 */
[----:B-1----:R-:W-:-:S06]  /*4410*/  UIMAD.WIDE.U32 UR8, UR7, 0x4, UR8 ;  /* 0x00000004070878a5 */ /* 0x002fcc000f8e0008 */
[----:B------:R-:W-:Y:S01]  /*4420*/  MOV R30, UR8 ;  /* 0x00000008001e7c02 */ /* 0x000fe20008000f00 */
[----:B------:R-:W-:Y:S01]  /*4430*/  IMAD.U32 R31, RZ, RZ, UR9 ;  /* 0x00000009ff1f7e24 */ /* 0x000fe2000f8e00ff */
[----:B------:R-:W-:Y:S01]  /*4440*/  MOV R28, UR8 ;  /* 0x00000008001c7c02 */ /* 0x000fe20008000f00 */
[----:B------:R-:W-:-:S03]  /*4450*/  IMAD.U32 R29, RZ, RZ, UR9 ;  /* 0x00000009ff1d7e24 */ /* 0x000fc6000f8e00ff */
[----:B------:R-:W2:Y:S04]  /*4460*/  LDG.E R30, desc[UR10][R30.64] ;  /* 0x0000000a1e1e7981 */ /* 0x000ea8000c1e1900 */
[----:B------:R-:W3:Y:S01]  /*4470*/  LDG.E R28, desc[UR10][R28.64+0x4] ;  /* 0x0000040a1c1c7981 */ /* 0x000ee2000c1e1900 */
[----:B------:R-:W-:-:S04]  /*4480*/  UIADD3 UR7, UPT, UPT, UR7, 0x2, URZ ;  /* 0x0000000207077890 */ /* 0x000fc8000fffe0ff */
[----:B------:R-:W-:Y:S01]  /*4490*/  UISETP.GE.AND UP2, UPT, UR7, UR13, UPT ;  /* 0x0000000d0700728c */ /* 0x000fe2000bf46270 */
[----:B--2---:R-:W-:Y:S02]  /*44a0*/  R2UR UR9, R30 ;  /* 0x000000001e0972ca */ /* 0x004fe400000e0000 */
[----:B---3--:R-:W-:-:S13]  /*44b0*/  R2UR UR12, R28 ;  /* 0x000000001c0c72ca */ /* 0x008fda00000e0000 */
[----:B------:R-:W-:-:S09]  /*44c0*/  UISETP.GE.AND UP3, UPT, UR12, UR9, UPT ;  /* 0x000000090c00728c */ /* 0x000fd2000bf66270 */
[----:B------:R-:W-:Y:S05]  /*44d0*/  BRA.U !UP3, `(.L_x_40) ;  /* 0x0000000d0bc07547 */ /* 0x000fea000b800000 */
[----:B------:R-:W-:Y:S01]  /*44e0*/  UIADD3 UR16, UPT, UPT, UR12, 0x1, URZ ;  /* 0x000000010c107890 */ /* 0x000fe2000fffe0ff */
[----:B------:R-:W-:-:S03]  /*44f0*/  MOV R36, UR9 ;  /* 0x0000000900247c02 */ /* 0x000fc60008000f00 */
[----:B------:R-:W-:-:S04]  /*4500*/  UIADD3 UR8, UPT, UPT, -UR9, UR16, URZ ;  /* 0x0000001009087290 */ /* 0x000fc8000fffe1ff */
[----:B------:R-:W-:-:S09]  /*4510*/  ULOP3.LUT UP3, UR8, UR8, 0x3, URZ, 0xc0, !UPT ;  /* 0x0000000308087892 */ /* 0x000fd2000f86c0ff */
[----:B------:R-:W-:Y:S05]  /*4520*/  BRA.U !UP3, `(.L_x_41) ;  /* 0x000000050b987547 */ /* 0x000fea000b800000 */
[----:B------:R-:W-:Y:S01]  /*4530*/  IMAD.U32 R0, RZ, RZ, UR9 ;  /* 0x00000009ff007e24 */ /* 0x000fe2000f8e00ff */
[----:B------:R-:W-:Y:S04]  /*4540*/  BSSY.RECONVERGENT B2, `(.L_x_42) ;  /* 0x000000f000027945 */ /* 0x000fe80003800200 */
[----:B------:R-:W-:Y:S02]  /*4550*/  LEA R25, R0, R37, 0x2 ;  /* 0x0000002500197211 */ /* 0x000fe400078e10ff */
[----:B------:R-:W1:Y:S03]  /*4560*/  MUFU.RCP R0, R7 ;  /* 0x0000000700007308 */ /* 0x000e660000001000 */
        /* <DEDUP_REMOVED lines=12> */
.L_x_43:
[----:B------:R-:W-:Y:S05]  /*4630*/  BSYNC.RECONVERGENT B2 ;  /* 0x0000000000027941 */ /* 0x000fea0003800200 */
.L_x_42:
[----:B------:R-:W-:Y:S02]  /*4640*/  HFMA2 R29, -RZ, RZ, 0.96630859375, -0.0022525787353515625 ;  /* 0x3bbb989dff1d7431 */ /* 0x000fe400000001ff */
[----:B------:R-:W-:Y:S01]  /*4650*/  FMUL.D2 R22, R0, -R0 ;  /* 0x8000000000167220 */ /* 0x000fe20000300000 */
[----:B------:R-:W-:Y:S01]  /*4660*/  IMAD.MOV.U32 R31, RZ, RZ, 0x437c0000 ;  /* 0x437c0000ff1f7424 */ /* 0x000fe200078e00ff */
[----:B------:R-:W-:Y:S02]  /*4670*/  UISETP.NE.AND UP3, UPT, UR8, 0x1, UPT ;  /* 0x000000010800788c */ /* 0x000fe4000bf65270 */
[----:B------:R-:W-:Y:S01]  /*4680*/  UIADD3 UR15, UPT, UPT, UR9, 0x1, URZ ;  /* 0x00000001090f7890 */ /* 0x000fe2000fffe0ff */
[----:B------:R-:W-:-:S05]  /*4690*/  FFMA.SAT R28, R22, R29, 0.5 ;  /* 0x3f000000161c7423 */ /* 0x000fca000000201d */
[----:B------:R-:W-:Y:S02]  /*46a0*/  IMAD.U32 R36, RZ, RZ, UR15 ;  /* 0x0000000fff247e24 */ /* 0x000fe4000f8e00ff */
[----:B------:R-:W-:-:S04]  /*46b0*/  FFMA.RM R28, R28, R31, 12582913 ;  /* 0x4b4000011c1c7423 */ /* 0x000fc8000000401f */
[C---:B------:R-:W-:Y:S01]  /*46c0*/  FADD R29, R28.reuse, -12583039 ;  /* 0xcb40007f1c1d7421 */ /* 0x040fe20000000000 */
[----:B------:R-:W-:-:S03]  /*46d0*/  SHF.L.U32 R28, R28, 0x17, RZ ;  /* 0x000000171c1c7819 */ /* 0x000fc600000006ff */
[----:B------:R-:W-:-:S04]  /*46e0*/  FFMA R29, R22, 1.4426950216293334961, -R29 ;  /* 0x3fb8aa3b161d7823 */ /* 0x000fc8000000081d */
[----:B------:R-:W-:-:S06]  /*46f0*/  FFMA R29, R22, 1.925963033500011079e-08, R29 ;  /* 0x32a57060161d7823 */ /* 0x000fcc000000001d */
[----:B------:R-:W1:Y:S02]  /*4700*/  MUFU.EX2 R29, R29 ;  /* 0x0000001d001d7308 */ /* 0x000e640000000800 */
[----:B-1----:R-:W-:-:S04]  /*4710*/  FMUL R31, R28, R29 ;  /* 0x0000001d1c1f7220 */ /* 0x002fc80000400000 */
[----:B------:R-:W-:Y:S01]  /*4720*/  FMUL R22, R31, R0 ;  /* 0x000000001f167220 */ /* 0x000fe20000400000 */
[----:B------:R-:W-:-:S03]  /*4730*/  FADD R38, R38, R31 ;  /* 0x0000001f26267221 */ /* 0x000fc60000000000 */
[----:B------:R-:W-:Y:S01]  /*4740*/  FFMA R23, R22, R0, R23 ;  /* 0x0000000016177223 */ /* 0x000fe20000000017 */
[----:B------:R-:W-:Y:S01]  /*4750*/  FADD R24, R24, R22 ;  /* 0x0000001618187221 */ /* 0x000fe20000000000 */
[----:B------:R-:W-:Y:S06]  /*4760*/  BRA.U !UP3, `(.L_x_41) ;  /* 0x000000050b087547 */ /* 0x000fec000b800000 */
[----:B------:R-:W1:Y:S01]  /*4770*/  LDS R29, [R25+0x4] ;  /* 0x00000400191d7984 */ /* 0x000e620000000800 */
[----:B------:R-:W2:Y:S01]  /*4780*/  MUFU.RCP R0, R7 ;  /* 0x0000000700007308 */ /* 0x000ea20000001000 */
[----:B------:R-:W-:Y:S01]  /*4790*/  BSSY.RECONVERGENT B2, `(.L_x_44) ;  /* 0x000000c000027945 */ /* 0x000fe20003800200 */
[----:B--2---:R-:W-:-:S04]  /*47a0*/  FFMA R31, -R7, R0, 1 ;  /* 0x3f800000071f7423 */ /* 0x004fc80000000100 */
[----:B------:R-:W-:Y:S01]  /*47b0*/  FFMA R0, R0, R31, R0 ;  /* 0x0000001f00007223 */ /* 0x000fe20000000000 */
[----:B-1----:R-:W-:-:S04]  /*47c0*/  FADD R30, R29, -R2 ;  /* 0x800000021d1e7221 */ /* 0x002fc80000000000 */
[----:B------:R-:W1:Y:S01]  /*47d0*/  FCHK P0, R30, R7 ;  /* 0x000000071e007302 */ /* 0x000e620000000000 */
[----:B------:R-:W-:-:S04]  /*47e0*/  FFMA R22, R0, R30, RZ ;  /* 0x0000001e00167223 */ /* 0x000fc800000000ff */
[----:B------:R-:W-:-:S04]  /*47f0*/  FFMA R29, -R7, R22, R30 ;  /* 0x00000016071d7223 */ /* 0x000fc8000000011e */
[----:B------:R-:W-:Y:S01]  /*4800*/  FFMA R0, R0, R29, R22 ;  /* 0x0000001d00007223 */ /* 0x000fe20000000016 */
[----:B-1----:R-:W-:Y:S06]  /*4810*/  @!P0 BRA `(.L_x_45) ;  /* 0x00000000000c8947 */ /* 0x002fec0003800000 */
[----:B------:R-:W-:Y:S02]  /*4820*/  MOV R0, R7 ;  /* 0x0000000700007202 */ /* 0x000fe40000000f00 */
[----:B------:R-:W-:-:S07]  /*4830*/  MOV R22, 0x4850 ;  /* 0x0000485000167802 */ /* 0x000fce0000000f00 */
[----:B0-----:R-:W-:Y:S05]  /*4840*/  CALL.REL.NOINC `($__internal_1_$__cuda_sm3x_div_rn_noftz_f32_slowpath) ;  /* 0x0000003000c47944 */ /* 0x001fea0003c00000 */
.L_x_45:
[----:B------:R-:W-:Y:S05]  /*4850*/  BSYNC.RECONVERGENT B2 ;  /* 0x0000000000027941 */ /* 0x000fea0003800200 */
.L_x_44:
[----:B------:R-:W-:Y:S02]  /*4860*/  HFMA2 R31, -RZ, RZ, 3.7421875, 0 ;  /* 0x437c0000ff1f7431 */ /* 0x000fe400000001ff */
[----:B------:R-:W-:Y:S02]  /*4870*/  IMAD.MOV.U32 R29, RZ, RZ, 0x3bbb989d ;  /* 0x3bbb989dff1d7424 */ /* 0x000fe400078e00ff */
[----:B------:R-:W-:Y:S01]  /*4880*/  FMUL.D2 R22, R0, -R0 ;  /* 0x8000000000167220 */ /* 0x000fe20000300000 */
[----:B------:R-:W-:Y:S02]  /*4890*/  UISETP.NE.AND UP3, UPT, UR8, 0x2, UPT ;  /* 0x000000020800788c */ /* 0x000fe4000bf65270 */
[----:B------:R-:W-:Y:S01]  /*48a0*/  UIADD3 UR15, UPT, UPT, UR9, 0x2, URZ ;  /* 0x00000002090f7890 */ /* 0x000fe2000fffe0ff */
[----:B------:R-:W-:-:S04]  /*48b0*/  FFMA.SAT R28, R22, R29, 0.5 ;  /* 0x3f000000161c7423 */ /* 0x000fc8000000201d */
[----:B------:R-:W-:Y:S01]  /*48c0*/  FFMA.RM R28, R28, R31, 12582913 ;  /* 0x4b4000011c1c7423 */ /* 0x000fe2000000401f */
[----:B------:R-:W-:-:S03]  /*48d0*/  MOV R36, UR15 ;  /* 0x0000000f00247c02 */ /* 0x000fc60008000f00 */
[C---:B------:R-:W-:Y:S01]  /*48e0*/  FADD R29, R28.reuse, -12583039 ;  /* 0xcb40007f1c1d7421 */ /* 0x040fe20000000000 */
[----:B------:R-:W-:-:S03]  /*48f0*/  IMAD.SHL.U32 R28, R28, 0x800000, RZ ;  /* 0x008000001c1c7824 */ /* 0x000fc600078e00ff */
        /* <DEDUP_REMOVED lines=23> */
.L_x_47:
[----:B------:R-:W-:Y:S05]  /*4a70*/  BSYNC.RECONVERGENT B2 ;  /* 0x0000000000027941 */ /* 0x000fea0003800200 */
.L_x_46:
[----:B------:R-:W-:Y:S01]  /*4a80*/  MOV R25, 0x3bbb989d ;  /* 0x3bbb989d00197802 */ /* 0x000fe20000000f00 */
[----:B------:R-:W-:Y:S01]  /*4a90*/  FMUL.D2 R22, R0, -R0 ;  /* 0x8000000000167220 */ /* 0x000fe20000300000 */
[----:B------:R-:W-:Y:S01]  /*4aa0*/  IMAD.MOV.U32 R28, RZ, RZ, 0x437c0000 ;  /* 0x437c0000ff1c7424 */ /* 0x000fe200078e00ff */
[----:B------:R-:W-:Y:S02]  /*4ab0*/  UIADD3 UR8, UPT, UPT, UR9, 0x3, URZ ;  /* 0x0000000309087890 */ /* 0x000fe4000fffe0ff */
[----:B------:R-:W-:-:S04]  /*4ac0*/  FFMA.SAT R25, R22, R25, 0.5 ;  /* 0x3f00000016197423 */ /* 0x000fc80000002019 */
[----:B------:R-:W-:Y:S01]  /*4ad0*/  FFMA.RM R25, R25, R28, 12582913 ;  /* 0x4b40000119197423 */ /* 0x000fe2000000401c */
[----:B------:R-:W-:-:S03]  /*4ae0*/  IMAD.U32 R36, RZ, RZ, UR8 ;  /* 0x00000008ff247e24 */ /* 0x000fc6000f8e00ff */
[C---:B------:R-:W-:Y:S01]  /*4af0*/  FADD R29, R25.reuse, -12583039 ;  /* 0xcb40007f191d7421 */ /* 0x040fe20000000000 */
[----:B------:R-:W-:-:S03]  /*4b00*/  SHF.L.U32 R25, R25, 0x17, RZ ;  /* 0x0000001719197819 */ /* 0x000fc600000006ff */
[----:B------:R-:W-:-:S04]  /*4b10*/  FFMA R29, R22, 1.4426950216293334961, -R29 ;  /* 0x3fb8aa3b161d7823 */ /* 0x000fc8000000081d */
[----:B------:R-:W-:-:S04]  /*4b20*/  FFMA R29, R22, 1.925963033500011079e-08, R29 ;  /* 0x32a57060161d7823 */ /* 0x000fc8000000001d */
[----:B------:R-:W1:Y:S02]  /*4b30*/  MUFU.EX2 R22, R29 ;  /* 0x0000001d00167308 */ /* 0x000e640000000800 */
[----:B-1----:R-:W-:-:S04]  /*4b40*/  FMUL R25, R25, R22 ;  /* 0x0000001619197220 */ /* 0x002fc80000400000 */
[----:B------:R-:W-:Y:S01]  /*4b50*/  FMUL R22, R25, R0 ;  /* 0x0000000019167220 */ /* 0x000fe20000400000 */
[----:B------:R-:W-:-:S03]  /*4b60*/  FADD R38, R38, R25 ;  /* 0x0000001926267221 */ /* 0x000fc60000000000 */
[----:B------:R-:W-:Y:S01]  /*4b70*/  FFMA R23, R22, R0, R23 ;  /* 0x0000000016177223 */ /* 0x000fe20000000017 */
[----:B------:R-:W-:-:S07]  /*4b80*/  FADD R24, R24, R22 ;  /* 0x0000001618187221 */ /* 0x000fce0000000000 */
.L_x_41:
[----:B------:R-:W-:-:S04]  /*4b90*/  UIADD3 UR8, UPT, UPT, -UR9, UR12, URZ ;  /* 0x0000000c09087290 */ /* 0x000fc8000fffe1ff */
[----:B------:R-:W-:-:S09]  /*4ba0*/  UISETP.GE.U32.AND UP3, UPT, UR8, 0x3, UPT ;  /* 0x000000030800788c */ /* 0x000fd2000bf66070 */
[----:B------:R-:W-:Y:S05]  /*4bb0*/  BRA.U !UP3, `(.L_x_40) ;  /* 0x000000090b087547 */ /* 0x000fea000b800000 */
.L_x_56:
[----:B------:R-:W-:Y:S01]  /*4bc0*/  LEA R34, R36, R37, 0x2 ;  /* 0x0000002524227211 */ /* 0x000fe200078e10ff */
[----:B------:R-:W1:Y:S01]  /*4bd0*/  MUFU.RCP R0, R7 ;  /* 0x0000000700007308 */ /* 0x000e620000001000 */
        /* <DEDUP_REMOVED lines=13> */
[----:B------:R-:W-:-:S07]  /*4cb0*/  MOV R22, R0 ;  /* 0x0000000000167202 */ /* 0x000fce0000000f00 */
.L_x_49:
[----:B------:R-:W-:Y:S05]  /*4cc0*/  BSYNC.RECONVERGENT B2 ;  /* 0x0000000000027941 */ /* 0x000fea0003800200 */
.L_x_48:
[----:B------:R-:W1:Y:S01]  /*4cd0*/  LDS R31, [R34+0x4] ;  /* 0x00000400221f7984 */ /* 0x000e620000000800 */
[----:B------:R-:W-:Y:S02]  /*4ce0*/  HFMA2 R28, -RZ, RZ, 3.7421875, 0 ;  /* 0x437c0000ff1c7431 */ /* 0x000fe400000001ff */
[----:B------:R-:W-:Y:S02]  /*4cf0*/  IMAD.MOV.U32 R25, RZ, RZ, 0x3bbb989d ;  /* 0x3bbb989dff197424 */ /* 0x000fe400078e00ff */
[----:B------:R-:W-:Y:S01]  /*4d00*/  FMUL.D2 R0, R22, -R22 ;  /* 0x8000001616007220 */ /* 0x000fe20000300000 */
[----:B------:R-:W2:Y:S01]  /*4d10*/  MUFU.RCP R30, R7 ;  /* 0x00000007001e7308 */ /* 0x000ea20000001000 */
[----:B------:R-:W-:Y:S02]  /*4d20*/  BSSY.RECONVERGENT B2, `(.L_x_50) ;  /* 0x000001a000027945 */ /* 0x000fe40003800200 */
[----:B------:R-:W-:-:S04]  /*4d30*/  FFMA.SAT R25, R0, R25, 0.5 ;  /* 0x3f00000000197423 */ /* 0x000fc80000002019 */
[----:B------:R-:W-:-:S04]  /*4d40*/  FFMA.RM R25, R25, R28, 12582913 ;  /* 0x4b40000119197423 */ /* 0x000fc8000000401c */
[C---:B------:R-:W-:Y:S01]  /*4d50*/  FADD R29, R25.reuse, -12583039 ;  /* 0xcb40007f191d7421 */ /* 0x040fe20000000000 */
[----:B------:R-:W-:-:S03]  /*4d60*/  IMAD.SHL.U32 R25, R25, 0x800000, RZ ;  /* 0x0080000019197824 */ /* 0x000fc600078e00ff */
[----:B------:R-:W-:Y:S01]  /*4d70*/  FFMA R29, R0, 1.4426950216293334961, -R29 ;  /* 0x3fb8aa3b001d7823 */ /* 0x000fe2000000081d */
[----:B--2---:R-:W-:-:S03]  /*4d80*/  FFMA R33, -R7, R30, 1 ;  /* 0x3f80000007217423 */ /* 0x004fc6000000011e */
[----:B------:R-:W-:Y:S01]  /*4d90*/  FFMA R29, R0, 1.925963033500011079e-08, R29 ;  /* 0x32a57060001d7823 */ /* 0x000fe2000000001d */
[----:B------:R-:W-:-:S03]  /*4da0*/  FFMA R0, R30, R33, R30 ;  /* 0x000000211e007223 */ /* 0x000fc6000000001e */
[----:B------:R-:W2:Y:S01]  /*4db0*/  MUFU.EX2 R28, R29 ;  /* 0x0000001d001c7308 */ /* 0x000ea20000000800 */
[----:B-1----:R-:W-:-:S07]  /*4dc0*/  FADD R32, R31, -R2 ;  /* 0x800000021f207221 */ /* 0x002fce0000000000 */
[----:B------:R-:W1:Y:S01]  /*4dd0*/  FCHK P0, R32, R7 ;  /* 0x0000000720007302 */ /* 0x000e620000000000 */
[----:B--2---:R-:W-:Y:S01]  /*4de0*/  FMUL R25, R25, R28 ;  /* 0x0000001c19197220 */ /* 0x004fe20000400000 */
[----:B------:R-:W-:-:S03]  /*4df0*/  FFMA R31, R0, R32, RZ ;  /* 0x00000020001f7223 */ /* 0x000fc600000000ff */
[-C--:B------:R-:W-:Y:S01]  /*4e00*/  FMUL R28, R25, R22.reuse ;  /* 0x00000016191c7220 */ /* 0x080fe20000400000 */
[----:B------:R-:W-:Y:S01]  /*4e10*/  FFMA R30, -R7, R31, R32 ;  /* 0x0000001f071e7223 */ /* 0x000fe20000000120 */
[----:B------:R-:W-:Y:S02]  /*4e20*/  FADD R25, R25, R38 ;  /* 0x0000002619197221 */ /* 0x000fe40000000000 */
[C---:B------:R-:W-:Y:S01]  /*4e30*/  FFMA R23, R28.reuse, R22, R23 ;  /* 0x000000161c177223 */ /* 0x040fe20000000017 */
[----:B------:R-:W-:Y:S01]  /*4e40*/  FADD R24, R28, R24 ;  /* 0x000000181c187221 */ /* 0x000fe20000000000 */
[----:B------:R-:W-:Y:S01]  /*4e50*/  FFMA R22, R0, R30, R31 ;  /* 0x0000001e00167223 */ /* 0x000fe2000000001f */
[----:B-1----:R-:W-:Y:S06]  /*4e60*/  @!P0 BRA `(.L_x_51) ;  /* 0x0000000000148947 */ /* 0x002fec0003800000 */
[----:B------:R-:W-:Y:S01]  /*4e70*/  MOV R30, R32 ;  /* 0x00000020001e7202 */ /* 0x000fe20000000f00 */
[----:B------:R-:W-:Y:S01]  /*4e80*/  IMAD.MOV.U32 R0, RZ, RZ, R7 ;  /* 0x000000ffff007224 */ /* 0x000fe200078e0007 */
[----:B------:R-:W-:-:S07]  /*4e90*/  MOV R22, 0x4eb0 ;  /* 0x00004eb000167802 */ /* 0x000fce0000000f00 */
[----:B0-----:R-:W-:Y:S05]  /*4ea0*/  CALL.REL.NOINC `($__internal_1_$__cuda_sm3x_div_rn_noftz_f32_slowpath) ;  /* 0x0000002c002c7944 */ /* 0x001fea0003c00000 */
[----:B------:R-:W-:-:S07]  /*4eb0*/  MOV R22, R0 ;  /* 0x0000000000167202 */ /* 0x000fce0000000f00 */
.L_x_51:
[----:B------:R-:W-:Y:S05]  /*4ec0*/  BSYNC.RECONVERGENT B2 ;  /* 0x0000000000027941 */ /* 0x000fea0003800200 */
.L_x_50:
        /* <DEDUP_REMOVED lines=13> */
[----:B------:R-:W-:-:S05]  /*4fa0*/  FFMA R0, R30, R33, R30 ;  /* 0x000000211e007223 */ /* 0x000fca000000001e */
[----:B------:R-:W2:Y:S01]  /*4fb0*/  MUFU.EX2 R29, R29 ;  /* 0x0000001d001d7308 */ /* 0x000ea20000000800 */
[----:B-1----:R-:W-:-:S07]  /*4fc0*/  FADD R38, R31, -R2 ;  /* 0x800000021f267221 */ /* 0x002fce0000000000 */
[----:B------:R-:W1:Y:S01]  /*4fd0*/  FCHK P0, R38, R7 ;  /* 0x0000000726007302 */ /* 0x000e620000000000 */
[----:B------:R-:W-:Y:S01]  /*4fe0*/  FFMA R31, R0, R38, RZ ;  /* 0x00000026001f7223 */ /* 0x000fe200000000ff */
[----:B--2---:R-:W-:-:S03]  /*4ff0*/  FMUL R28, R28, R29 ;  /* 0x0000001d1c1c7220 */ /* 0x004fc60000400000 */
[----:B------:R-:W-:Y:S01]  /*5000*/  FFMA R32, -R7, R31, R38 ;  /* 0x0000001f07207223 */ /* 0x000fe20000000126 */
[----:B------:R-:W-:Y:S01]  /*5010*/  FMUL R30, R28, R22 ;  /* 0x000000161c1e7220 */ /* 0x000fe20000400000 */
[----:B------:R-:W-:-:S03]  /*5020*/  FADD R25, R25, R28 ;  /* 0x0000001c19197221 */ /* 0x000fc60000000000 */
[----:B------:R-:W-:Y:S01]  /*5030*/  FFMA R23, R30, R22, R23 ;  /* 0x000000161e177223 */ /* 0x000fe20000000017 */
        /* <DEDUP_REMOVED lines=8> */
.L_x_53:
[----:B------:R-:W-:Y:S05]  /*50c0*/  BSYNC.RECONVERGENT B2 ;  /* 0x0000000000027941 */ /* 0x000fea0003800200 */
.L_x_52:
        /* <DEDUP_REMOVED lines=21> */
[----:B------:R-:W-:Y:S02]  /*5220*/  FADD R25, R25, R28 ;  /* 0x0000001c19197221 */ /* 0x000fe40000000000 */
[----:B------:R-:W-:Y:S01]  /*5230*/  FFMA R0, R0, R32, R31 ;  /* 0x0000002000007223 */ /* 0x000fe2000000001f */
[----:B------:R-:W-:Y:S01]  /*5240*/  FFMA R23, R30, R22, R23 ;  /* 0x000000161e177223 */ /* 0x000fe20000000017 */
[----:B------:R-:W-:Y:S01]  /*5250*/  FADD R24, R24, R30 ;  /* 0x0000001e18187221 */ /* 0x000fe20000000000 */
[----:B-1----:R-:W-:Y:S06]  /*5260*/  @!P0 BRA `(.L_x_55) ;  /* 0x0000000000108947 */ /* 0x002fec0003800000 */
[----:B------:R-:W-:Y:S01]  /*5270*/  MOV R30, R34 ;  /* 0x00000022001e7202 */ /* 0x000fe20000000f00 */
[----:B------:R-:W-:Y:S01]  /*5280*/  IMAD.MOV.U32 R0, RZ, RZ, R7 ;  /* 0x000000ffff007224 */ /* 0x000fe200078e0007 */
[----:B------:R-:W-:-:S07]  /*5290*/  MOV R22, 0x52b0 ;  /* 0x000052b000167802 */ /* 0x000fce0000000f00 */
[----:B0-----:R-:W-:Y:S05]  /*52a0*/  CALL.REL.NOINC `($__internal_1_$__cuda_sm3x_div_rn_noftz_f32_slowpath) ;  /* 0x00000028002c7944 */ /* 0x001fea0003c00000 */
.L_x_55:
[----:B------:R-:W-:Y:S05]  /*52b0*/  BSYNC.RECONVERGENT B2 ;  /* 0x0000000000027941 */ /* 0x000fea0003800200 */
.L_x_54:
[----:B------:R-:W-:Y:S01]  /*52c0*/  MOV R29, 0x3bbb989d ;  /* 0x3bbb989d001d7802 */ /* 0x000fe20000000f00 */
[----:B------:R-:W-:Y:S01]  /*52d0*/  FMUL.D2 R22, R0, -R0 ;  /* 0x8000000000167220 */ /* 0x000fe20000300000 */
[----:B------:R-:W-:Y:S02]  /*52e0*/  IMAD.MOV.U32 R31, RZ, RZ, 0x437c0000 ;  /* 0x437c0000ff1f7424 */ /* 0x000fe400078e00ff */
[----:B------:R-:W-:Y:S02]  /*52f0*/  VIADD R36, R36, 0x4 ;  /* 0x0000000424247836 */ /* 0x000fe40000000000 */
[----:B------:R-:W-:-:S04]  /*5300*/  FFMA.SAT R28, R22, R29, 0.5 ;  /* 0x3f000000161c7423 */ /* 0x000fc8000000201d */
[----:B------:R-:W-:Y:S01]  /*5310*/  FFMA.RM R28, R28, R31, 12582913 ;  /* 0x4b4000011c1c7423 */ /* 0x000fe2000000401f */
[----:B------:R-:W-:-:S03]  /*5320*/  ISETP.NE.AND P0, PT, R36, UR16, PT ;  /* 0x0000001024007c0c */ /* 0x000fc6000bf05270 */
        /* <DEDUP_REMOVED lines=10> */
[----:B------:R-:W-:Y:S06]  /*53d0*/  @P0 BRA `(.L_x_56) ;  /* 0xfffffff400f80947 */ /* 0x000fec000383ffff */
.L_x_40:
[----:B------:R-:W1:Y:S02]  /*53e0*/  LDC R0, c[0x3][0x64] ;  /* 0x00c01900ff007b82 */ /* 0x000e640000000800 */
[----:B-1----:R-:W-:Y:S01]  /*53f0*/  LEA R37, R0, R37, 0x2 ;  /* 0x0000002500257211 */ /* 0x002fe200078e10ff */
[----:B------:R-:W-:Y:S06]  /*5400*/  BRA.U !UP2, `(.L_x_57) ;  /* 0xffffffed0afc7547 */ /* 0x000fec000b83ffff */
[----:B------:R-:W-:Y:S01]  /*5410*/  FMUL R37, R7, R38 ;  /* 0x0000002607257220 */ /* 0x000fe20000400000 */
        /* <DEDUP_REMOVED lines=14> */
.L_x_59:
[----:B------:R-:W-:Y:S05]  /*5500*/  BSYNC.RECONVERGENT B2 ;  /* 0x0000000000027941 */ /* 0x000fea0003800200 */
.L_x_58:
        /* <DEDUP_REMOVED lines=16> */
[----:B------:R-:W-:-:S07]  /*5610*/  IMAD.MOV.U32 R22, RZ, RZ, R0 ;  /* 0x000000ffff167224 */ /* 0x000fce00078e0000 */
.L_x_61:
[----:B------:R-:W-:Y:S05]  /*5620*/  BSYNC.RECONVERGENT B2 ;  /* 0x0000000000027941 */ /* 0x000fea0003800200 */
.L_x_60:
        /* <DEDUP_REMOVED lines=13> */
.L_x_63:
[----:B------:R-:W-:Y:S05]  /*5700*/  BSYNC.RECONVERGENT B2 ;  /* 0x0000000000027941 */ /* 0x000fea0003800200 */
.L_x_62:
[----:B------:R-:W1:Y:S01]  /*5710*/  LDCU UR7, c[0x3][0x60] ;  /* 0x00c00c00ff0777ac */ /* 0x000e620008000800 */
[----:B------:R-:W-:Y:S01]  /*5720*/  FADD R2, -R0, R2 ;  /* 0x0000000200027221 */ /* 0x000fe20000000100 */
[----:B------:R-:W-:-:S04]  /*5730*/  UIADD3 UR6, UPT, UPT, UR6, 0x1, URZ ;  /* 0x0000000106067890 */ /* 0x000fc8000fffe0ff */
[----:B-1----:R-:W-:-:S09]  /*5740*/  UISETP.NE.AND UP2, UPT, UR6, UR7, UPT ;  /* 0x000000070600728c */ /* 0x002fd2000bf45270 */
[----:B------:R-:W-:Y:S05]  /*5750*/  BRA.U !UP2, `(.L_x_64) ;  /* 0x000000010af87547 */ /* 0x000fea000b800000 */
[----:B------:R-:W-:Y:S05]  /*5760*/  BRA `(.L_x_65) ;  /* 0xffffffec00107947 */ /* 0x000fea000383ffff */
.L_x_39:
[----:B------:R-:W1:Y:S02]  /*5770*/  LDC R0, c[0x3][0x60] ;  /* 0x00c01800ff007b82 */ /* 0x000e640000000800 */
[----:B-1----:R-:W-:-:S13]  /*5780*/  ISETP.GE.U32.AND P0, PT, R0, 0x4, PT ;  /* 0x000000040000780c */ /* 0x002fda0003f06070 */
[----:B------:R-:W-:Y:S05]  /*5790*/  @!P0 BRA `(.L_x_66) ;  /* 0x0000000000c88947 */ /* 0x000fea0003800000 */
[----:B------:R-:W-:-:S04]  /*57a0*/  LOP3.LUT R22, R0, 0x7ffffffc, RZ, 0xc0, !PT ;  /* 0x7ffffffc00167812 */ /* 0x000fc800078ec0ff */
[----:B------:R-:W-:-:S04]  /*57b0*/  IADD3 R22, PT, PT, -R22, RZ, RZ ;  /* 0x000000ff16167210 */ /* 0x000fc80007ffe1ff */
[----:B------:R-:W-:-:S13]  /*57c0*/  ISETP.GE.AND P0, PT, R22, RZ, PT ;  /* 0x000000ff1600720c */ /* 0x000fda0003f06270 */
[----:B------:R-:W-:Y:S05]  /*57d0*/  @P0 BRA `(.L_x_67) ;  /* 0x00000000009c0947 */ /* 0x000fea0003800000 */
[----:B------:R-:W-:Y:S01]  /*57e0*/  IMAD.MOV R23, RZ, RZ, -R22 ;  /* 0x000000ffff177224 */ /* 0x000fe200078e0a16 */
[----:B------:R-:W-:-:S04]  /*57f0*/  PLOP3.LUT P0, PT, PT, PT, PT, 0x80, 0x8 ;  /* 0x000000000008781c */ /* 0x000fc80003f0f070 */
[----:B------:R-:W-:-:S13]  /*5800*/  ISETP.GT.AND P1, PT, R23, 0xc, PT ;  /* 0x0000000c1700780c */ /* 0x000fda0003f24270 */
[----:B------:R-:W-:Y:S05]  /*5810*/  @!P1 BRA `(.L_x_68) ;  /* 0x0000000000509947 */ /* 0x000fea0003800000 */
[----:B------:R-:W-:-:S13]  /*5820*/  PLOP3.LUT P0, PT, PT, PT, PT, 0x8, 0x80 ;  /* 0x000000000080781c */ /* 0x000fda0003f0e170 */
.L_x_69:
[----:B------:R-:W-:Y:S01]  /*5830*/  FADD R2, -R5, R2 ;  /* 0x0000000205027221 */ /* 0x000fe20000000100 */
[----:B------:R-:W-:-:S03]  /*5840*/  IADD3 R22, PT, PT, R22, 0x10, RZ ;  /* 0x0000001016167810 */ /* 0x000fc60007ffe0ff */
[----:B------:R-:W-:Y:S01]  /*5850*/  FADD R2, R2, -R5 ;  /* 0x8000000502027221 */ /* 0x000fe20000000000 */
[----:B------:R-:W-:-:S03]  /*5860*/  ISETP.GE.AND P1, PT, R22, -0xc, PT ;  /* 0xfffffff41600780c */ /* 0x000fc60003f26270 */
[----:B------:R-:W-:-:S04]  /*5870*/  FADD R2, R2, -R5 ;  /* 0x8000000502027221 */ /* 0x000fc80000000000 */
        /* <DEDUP_REMOVED lines=12> */
[----:B------:R-:W-:Y:S01]  /*5940*/  FADD R2, R2, -R5 ;  /* 0x8000000502027221 */ /* 0x000fe20000000000 */
[----:B------:R-:W-:Y:S06]  /*5950*/  @!P1 BRA `(.L_x_69) ;  /* 0xfffffffc00b49947 */ /* 0x000fec000383ffff */
.L_x_68:
[----:B------:R-:W-:-:S05]  /*5960*/  IMAD.MOV R23, RZ, RZ, -R22 ;  /* 0x000000ffff177224 */ /* 0x000fca00078e0a16 */
[----:B------:R-:W-:-:S13]  /*5970*/  ISETP.GT.AND P1, PT, R23, 0x4, PT ;  /* 0x000000041700780c */ /* 0x000fda0003f24270 */
[----:B------:R-:W-:Y:S05]  /*5980*/  @!P1 BRA `(.L_x_70) ;  /* 0x0000000000289947 */ /* 0x000fea0003800000 */
[--C-:B------:R-:W-:Y:S01]  /*5990*/  FADD R2, R2, -R5.reuse ;  /* 0x8000000502027221 */ /* 0x100fe20000000000 */
[----:B------:R-:W-:Y:S02]  /*59a0*/  PLOP3.LUT P0, PT, PT, PT, PT, 0x8, 0x80 ;  /* 0x000000000080781c */ /* 0x000fe40003f0e170 */
[----:B------:R-:W-:Y:S01]  /*59b0*/  IADD3 R22, PT, PT, R22, 0x8, RZ ;  /* 0x0000000816167810 */ /* 0x000fe20007ffe0ff */
[----:B------:R-:W-:-:S04]  /*59c0*/  FADD R2, R2, -R5 ;  /* 0x8000000502027221 */ /* 0x000fc80000000000 */
[----:B------:R-:W-:-:S04]  /*59d0*/  FADD R2, R2, -R5 ;  /* 0x8000000502027221 */ /* 0x000fc80000000000 */
[----:B------:R-:W-:-:S04]  /*59e0*/  FADD R2, R2, -R5 ;  /* 0x8000000502027221 */ /* 0x000fc80000000000 */
[----:B------:R-:W-:-:S04]  /*59f0*/  FADD R2, R2, -R5 ;  /* 0x8000000502027221 */ /* 0x000fc80000000000 */
[----:B------:R-:W-:-:S04]  /*5a00*/  FADD R2, R2, -R5 ;  /* 0x8000000502027221 */ /* 0x000fc80000000000 */
[----:B------:R-:W-:-:S04]  /*5a10*/  FADD R2, R2, -R5 ;  /* 0x8000000502027221 */ /* 0x000fc80000000000 */
[----:B------:R-:W-:-:S07]  /*5a20*/  FADD R2, R2, -R5 ;  /* 0x8000000502027221 */ /* 0x000fce0000000000 */
.L_x_70:
[----:B------:R-:W-:-:S13]  /*5a30*/  ISETP.EQ.AND P1, PT, R22, RZ, PT ;  /* 0x000000ff1600720c */ /* 0x000fda0003f22270 */
[----:B------:R-:W-:Y:S05]  /*5a40*/  @!P0 BRA P1, `(.L_x_66) ;  /* 0x00000000001c8947 */ /* 0x000fea0000800000 */
.L_x_67:
[----:B------:R-:W-:Y:S02]  /*5a50*/  VIADD R22, R22, 0x4 ;  /* 0x0000000416167836 */ /* 0x000fe40000000000 */
[----:B------:R-:W-:-:S03]  /*5a60*/  FADD R2, -R5, R2 ;  /* 0x0000000205027221 */ /* 0x000fc60000000100 */
[----:B------:R-:W-:Y:S01]  /*5a70*/  ISETP.NE.AND P0, PT, R22, RZ, PT ;  /* 0x000000ff1600720c */ /* 0x000fe20003f05270 */
[----:B------:R-:W-:-:S04]  /*5a80*/  FADD R2, R2, -R5 ;  /* 0x8000000502027221 */ /* 0x000fc80000000000 */
[----:B------:R-:W-:-:S04]  /*5a90*/  FADD R2, R2, -R5 ;  /* 0x8000000502027221 */ /* 0x000fc80000000000 */
[----:B------:R-:W-:-:S04]  /*5aa0*/  FADD R2, R2, -R5 ;  /* 0x8000000502027221 */ /* 0x000fc80000000000 */
[----:B------:R-:W-:Y:S05]  /*5ab0*/  @P0 BRA `(.L_x_67) ;  /* 0xfffffffc00e40947 */ /* 0x000fea000383ffff */
.L_x_66:
[----:B------:R-:W-:-:S13]  /*5ac0*/  LOP3.LUT P0, R0, R0, 0x3, RZ, 0xc0, !PT ;  /* 0x0000000300007812 */ /* 0x000fda000780c0ff */
[----:B------:R-:W-:Y:S05]  /*5ad0*/  @!P0 BRA `(.L_x_64) ;  /* 0x0000000000188947 */ /* 0x000fea0003800000 */
[----:B------:R-:W-:Y:S01]  /*5ae0*/  ISETP.NE.AND P0, PT, R0, 0x1, PT ;  /* 0x000000010000780c */ /* 0x000fe20003f05270 */
[----:B------:R-:W-:-:S03]  /*5af0*/  FADD R2, R2, -R5 ;  /* 0x8000000502027221 */ /* 0x000fc60000000000 */
[----:B------:R-:W-:-:S09]  /*5b00*/  ISETP.NE.AND P1, PT, R0, 0x2, P0 ;  /* 0x000000020000780c */ /* 0x000fd20000725270 */
[----:B------:R-:W-:-:S04]  /*5b10*/  @P0 FADD R0, R2, -R5 ;  /* 0x8000000502000221 */ /* 0x000fc80000000000 */
[----:B------:R-:W-:-:S05]  /*5b20*/  @P1 FADD R0, R0, -R5 ;  /* 0x8000000500001221 */ /* 0x000fca0000000000 */
[----:B------:R-:W-:-:S07]  /*5b30*/  @P0 MOV R2, R0 ;  /* 0x0000000000020202 */ /* 0x000fce0000000f00 */
.L_x_64:
[----:B------:R-:W-:Y:S01]  /*5b40*/  CS2R R38, SRZ ;  /* 0x0000000000267805 */ /* 0x000fe2000001ff00 */
[----:B------:R-:W-:Y:S01]  /*5b50*/  IMAD.MOV.U32 R34, RZ, RZ, RZ ;  /* 0x000000ffff227224 */ /* 0x000fe200078e00ff */
[----:B------:R-:W-:Y:S06]  /*5b60*/  BRA.U !UP1, `(.L_x_71) ;  /* 0x0000001109087547 */ /* 0x000fec000b800000 */
[----:B------:R-:W-:Y:S02]  /*5b70*/  HFMA2 R34, -RZ, RZ, 0, 0 ;  /* 0x00000000ff227431 */ /* 0x000fe400000001ff */
[----:B------:R-:W-:Y:S01]  /*5b80*/  IMAD.MOV.U32 R23, RZ, RZ, R20 ;  /* 0x000000ffff177224 */ /* 0x000fe200078e0014 */
[----:B------:R-:W-:Y:S01]  /*5b90*/  CS2R R38, SRZ ;  /* 0x0000000000267805 */ /* 0x000fe2000001ff00 */
[----:B------:R-:W-:-:S06]  /*5ba0*/  UMOV UR6, URZ ;  /* 0x000000ff00067c82 */ /* 0x000fcc0008000000 */
.L_x_89:
        /* <DEDUP_REMOVED lines=16> */
[----:B------:R-:W-:-:S04]  /*5cb0*/  UIADD3 UR7, UPT, UPT, UR15, -UR8, URZ ;  /* 0x800000080f077290 */ /* 0x000fc8000fffe0ff */
        /* <DEDUP_REMOVED lines=18> */
.L_x_75:
[----:B------:R-:W-:Y:S05]  /*5de0*/  BSYNC.RECONVERGENT B2 ;  /* 0x0000000000027941 */ /* 0x000fea0003800200 */
.L_x_74:
[----:B------:R-:W-:Y:S02]  /*5df0*/  HFMA2 R29, -RZ, RZ, 0.96630859375, -0.0022525787353515625 ;  /* 0x3bbb989dff1d7431 */ /* 0x000fe400000001ff */
[----:B------:R-:W-:Y:S01]  /*5e00*/  FMUL.D2 R22, R0, -R0 ;  /* 0x8000000000167220 */ /* 0x000fe20000300000 */
[----:B------:R-:W-:Y:S01]  /*5e10*/  IMAD.MOV.U32 R31, RZ, RZ, 0x437c0000 ;  /* 0x437c0000ff1f7424 */ /* 0x000fe200078e00ff */
[----:B------:R-:W-:Y:S02]  /*5e20*/  UISETP.NE.AND UP2, UPT, UR7, 0x1, UPT ;  /* 0x000000010700788c */ /* 0x000fe4000bf45270 */
[----:B------:R-:W-:Y:S01]  /*5e30*/  UIADD3 UR12, UPT, UPT, UR8, 0x1, URZ ;  /* 0x00000001080c7890 */ /* 0x000fe2000fffe0ff */
[----:B------:R-:W-:-:S04]  /*5e40*/  FFMA.SAT R24, R22, R29, 0.5 ;  /* 0x3f00000016187423 */ /* 0x000fc8000000201d */
[----:B------:R-:W-:-:S04]  /*5e50*/  FFMA.RM R24, R24, R31, 12582913 ;  /* 0x4b40000118187423 */ /* 0x000fc8000000401f */
[C---:B------:R-:W-:Y:S01]  /*5e60*/  FADD R29, R24.reuse, -12583039 ;  /* 0xcb40007f181d7421 */ /* 0x040fe20000000000 */
[----:B------:R-:W-:-:S03]  /*5e70*/  SHF.L.U32 R24, R24, 0x17, RZ ;  /* 0x0000001718187819 */ /* 0x000fc600000006ff */
[----:B------:R-:W-:-:S04]  /*5e80*/  FFMA R29, R22, 1.4426950216293334961, -R29 ;  /* 0x3fb8aa3b161d7823 */ /* 0x000fc8000000081d */
[----:B------:R-:W-:-:S06]  /*5e90*/  FFMA R29, R22, 1.925963033500011079e-08, R29 ;  /* 0x32a57060161d7823 */ /* 0x000fcc000000001d */
[----:B------:R-:W1:Y:S02]  /*5ea0*/  MUFU.EX2 R29, R29 ;  /* 0x0000001d001d7308 */ /* 0x000e640000000800 */
[----:B-1----:R-:W-:Y:S01]  /*5eb0*/  FMUL R31, R24, R29 ;  /* 0x0000001d181f7220 */ /* 0x002fe20000400000 */
[----:B------:R-:W-:-:S03]  /*5ec0*/  IMAD.U32 R24, RZ, RZ, UR12 ;  /* 0x0000000cff187e24 */ /* 0x000fc6000f8e00ff */
        /* <DEDUP_REMOVED lines=19> */
.L_x_77:
[----:B------:R-:W-:Y:S05]  /*6000*/  BSYNC.RECONVERGENT B2 ;  /* 0x0000000000027941 */ /* 0x000fea0003800200 */
.L_x_76:
[----:B------:R-:W-:Y:S02]  /*6010*/  HFMA2 R31, -RZ, RZ, 3.7421875, 0 ;  /* 0x437c0000ff1f7431 */ /* 0x000fe400000001ff */
[----:B------:R-:W-:Y:S02]  /*6020*/  IMAD.MOV.U32 R29, RZ, RZ, 0x3bbb989d ;  /* 0x3bbb989dff1d7424 */ /* 0x000fe400078e00ff */
[----:B------:R-:W-:Y:S01]  /*6030*/  FMUL.D2 R22, R0, -R0 ;  /* 0x8000000000167220 */ /* 0x000fe20000300000 */
[----:B------:R-:W-:Y:S02]  /*6040*/  UISETP.NE.AND UP2, UPT, UR7, 0x2, UPT ;  /* 0x000000020700788c */ /* 0x000fe4000bf45270 */
[----:B------:R-:W-:Y:S01]  /*6050*/  UIADD3 UR12, UPT, UPT, UR8, 0x2, URZ ;  /* 0x00000002080c7890 */ /* 0x000fe2000fffe0ff */
[----:B------:R-:W-:-:S04]  /*6060*/  FFMA.SAT R24, R22, R29, 0.5 ;  /* 0x3f00000016187423 */ /* 0x000fc8000000201d */
[----:B------:R-:W-:-:S04]  /*6070*/  FFMA.RM R24, R24, R31, 12582913 ;  /* 0x4b40000118187423 */ /* 0x000fc8000000401f */
[C---:B------:R-:W-:Y:S01]  /*6080*/  FADD R29, R24.reuse, -12583039 ;  /* 0xcb40007f181d7421 */ /* 0x040fe20000000000 */
[----:B------:R-:W-:-:S03]  /*6090*/  IMAD.SHL.U32 R24, R24, 0x800000, RZ ;  /* 0x0080000018187824 */ /* 0x000fc600078e00ff */
[----:B------:R-:W-:-:S04]  /*60a0*/  FFMA R29, R22, 1.4426950216293334961, -R29 ;  /* 0x3fb8aa3b161d7823 */ /* 0x000fc8000000081d */
[----:B------:R-:W-:-:S06]  /*60b0*/  FFMA R29, R22, 1.925963033500011079e-08, R29 ;  /* 0x32a57060161d7823 */ /* 0x000fcc000000001d */
[----:B------:R-:W1:Y:S02]  /*60c0*/  MUFU.EX2 R29, R29 ;  /* 0x0000001d001d7308 */ /* 0x000e640000000800 */
[----:B-1----:R-:W-:Y:S01]  /*60d0*/  FMUL R31, R24, R29 ;  /* 0x0000001d181f7220 */ /* 0x002fe20000400000 */
[----:B------:R-:W-:-:S03]  /*60e0*/  MOV R24, UR12 ;  /* 0x0000000c00187c02 */ /* 0x000fc60008000f00 */
        /* <DEDUP_REMOVED lines=19> */
.L_x_79:
[----:B------:R-:W-:Y:S05]  /*6220*/  BSYNC.RECONVERGENT B2 ;  /* 0x0000000000027941 */ /* 0x000fea0003800200 */
.L_x_78:
[----:B------:R-:W-:Y:S01]  /*6230*/  MOV R25, 0x3bbb989d ;  /* 0x3bbb989d00197802 */ /* 0x000fe20000000f00 */
[----:B------:R-:W-:Y:S01]  /*6240*/  FMUL.D2 R22, R0, -R0 ;  /* 0x8000000000167220 */ /* 0x000fe20000300000 */
[----:B------:R-:W-:Y:S01]  /*6250*/  IMAD.MOV.U32 R29, RZ, RZ, 0x437c0000 ;  /* 0x437c0000ff1d7424 */ /* 0x000fe200078e00ff */
[----:B------:R-:W-:Y:S02]  /*6260*/  UIADD3 UR7, UPT, UPT, UR8, 0x3, URZ ;  /* 0x0000000308077890 */ /* 0x000fe4000fffe0ff */
        /* <DEDUP_REMOVED lines=12> */
[----:B------:R-:W-:-:S07]  /*6330*/  FADD R38, R38, R22 ;  /* 0x0000001626267221 */ /* 0x000fce0000000000 */
.L_x_73:
[----:B------:R-:W-:-:S04]  /*6340*/  UIADD3 UR7, UPT, UPT, -UR8, UR9, URZ ;  /* 0x0000000908077290 */ /* 0x000fc8000fffe1ff */
[----:B------:R-:W-:-:S09]  /*6350*/  UISETP.GE.U32.AND UP2, UPT, UR7, 0x3, UPT ;  /* 0x000000030700788c */ /* 0x000fd2000bf46070 */
[----:B------:R-:W-:Y:S05]  /*6360*/  BRA.U !UP2, `(.L_x_72) ;  /* 0x000000050afc7547 */ /* 0x000fea000b800000 */
.L_x_88:
        /* <DEDUP_REMOVED lines=16> */
.L_x_81:
[----:B------:R-:W-:Y:S05]  /*6470*/  BSYNC.RECONVERGENT B2 ;  /* 0x0000000000027941 */ /* 0x000fea0003800200 */
.L_x_80:
        /* <DEDUP_REMOVED lines=20> */
[C---:B------:R-:W-:Y:S01]  /*65c0*/  FMUL R22, R37.reuse, R36 ;  /* 0x0000002425167220 */ /* 0x040fe20000400000 */
[----:B------:R-:W-:Y:S02]  /*65d0*/  FADD R37, R37, R34 ;  /* 0x0000002225257221 */ /* 0x000fe40000000000 */
[----:B------:R-:W-:Y:S01]  /*65e0*/  FFMA R29, R0, R28, R31 ;  /* 0x0000001c001d7223 */ /* 0x000fe2000000001f */
[C---:B------:R-:W-:Y:S01]  /*65f0*/  FFMA R36, R22.reuse, R36, R39 ;  /* 0x0000002416247223 */ /* 0x040fe20000000027 */
[----:B------:R-:W-:Y:S01]  /*6600*/  FADD R34, R22, R38 ;  /* 0x0000002616227221 */ /* 0x000fe20000000000 */
[----:B-1----:R-:W-:Y:S06]  /*6610*/  @!P0 BRA `(.L_x_83) ;  /* 0x0000000000108947 */ /* 0x002fec0003800000 */
[----:B------:R-:W-:Y:S02]  /*6620*/  MOV R0, R7 ;  /* 0x0000000700007202 */ /* 0x000fe40000000f00 */
[----:B------:R-:W-:-:S07]  /*6630*/  MOV R22, 0x6650 ;  /* 0x0000665000167802 */ /* 0x000fce0000000f00 */
[----:B0-----:R-:W-:Y:S05]  /*6640*/  CALL.REL.NOINC `($__internal_1_$__cuda_sm3x_div_rn_noftz_f32_slowpath) ;  /* 0x0000001400447944 */ /* 0x001fea0003c00000 */
[----:B------:R-:W-:-:S07]  /*6650*/  IMAD.MOV.U32 R29, RZ, RZ, R0 ;  /* 0x000000ffff1d7224 */ /* 0x000fce00078e0000 */
.L_x_83:
[----:B------:R-:W-:Y:S05]  /*6660*/  BSYNC.RECONVERGENT B2 ;  /* 0x0000000000027941 */ /* 0x000fea0003800200 */
.L_x_82:
[----:B------:R-:W1:Y:S01]  /*6670*/  LDS R33, [R25+0x8] ;  /* 0x0000080019217984 */ /* 0x000e620000000800 */
[----:B------:R-:W-:Y:S01]  /*6680*/  MOV R31, 0x3bbb989d ;  /* 0x3bbb989d001f7802 */ /* 0x000fe20000000f00 */
[----:B------:R-:W-:Y:S01]  /*6690*/  FMUL.D2 R0, R29, -R29 ;  /* 0x8000001d1d007220 */ /* 0x000fe20000300000 */
[----:B------:R-:W-:Y:S01]  /*66a0*/  IMAD.MOV.U32 R35, RZ, RZ, 0x437c0000 ;  /* 0x437c0000ff237424 */ /* 0x000fe200078e00ff */
[----:B------:R-:W2:Y:S01]  /*66b0*/  MUFU.RCP R28, R7 ;  /* 0x00000007001c7308 */ /* 0x000ea20000001000 */
[----:B------:R-:W-:Y:S01]  /*66c0*/  BSSY.RECONVERGENT B2, `(.L_x_84) ;  /* 0x0000019000027945 */ /* 0x000fe20003800200 */
[----:B------:R-:W-:-:S04]  /*66d0*/  FFMA.SAT R22, R0, R31, 0.5 ;  /* 0x3f00000000167423 */ /* 0x000fc8000000201f */
[----:B------:R-:W-:-:S04]  /*66e0*/  FFMA.RM R22, R22, R35, 12582913 ;  /* 0x4b40000116167423 */ /* 0x000fc80000004023 */
[C---:B------:R-:W-:Y:S01]  /*66f0*/  FADD R31, R22.reuse, -12583039 ;  /* 0xcb40007f161f7421 */ /* 0x040fe20000000000 */
[----:B------:R-:W-:-:S03]  /*6700*/  SHF.L.U32 R22, R22, 0x17, RZ ;  /* 0x0000001716167819 */ /* 0x000fc600000006ff */
[----:B------:R-:W-:Y:S01]  /*6710*/  FFMA R31, R0, 1.4426950216293334961, -R31 ;  /* 0x3fb8aa3b001f7823 */ /* 0x000fe2000000081f */
[----:B--2---:R-:W-:-:S03]  /*6720*/  FFMA R35, -R7, R28, 1 ;  /* 0x3f80000007237423 */ /* 0x004fc6000000011c */
[----:B------:R-:W-:Y:S01]  /*6730*/  FFMA R31, R0, 1.925963033500011079e-08, R31 ;  /* 0x32a57060001f7823 */ /* 0x000fe2000000001f */
[----:B------:R-:W-:-:S05]  /*6740*/  FFMA R0, R28, R35, R28 ;  /* 0x000000231c007223 */ /* 0x000fca000000001c */
[----:B------:R-:W2:Y:S01]  /*6750*/  MUFU.EX2 R31, R31 ;  /* 0x0000001f001f7308 */ /* 0x000ea20000000800 */
[----:B-1----:R-:W-:-:S07]  /*6760*/  FADD R30, R33, -R2 ;  /* 0x80000002211e7221 */ /* 0x002fce0000000000 */
[----:B------:R-:W1:Y:S01]  /*6770*/  FCHK P0, R30, R7 ;  /* 0x000000071e007302 */ /* 0x000e620000000000 */
[----:B--2---:R-:W-:Y:S01]  /*6780*/  FMUL R22, R22, R31 ;  /* 0x0000001f16167220 */ /* 0x004fe20000400000 */
[----:B------:R-:W-:-:S03]  /*6790*/  FFMA R35, R0, R30, RZ ;  /* 0x0000001e00237223 */ /* 0x000fc600000000ff */
[----:B------:R-:W-:Y:S01]  /*67a0*/  FMUL R33, R22, R29 ;  /* 0x0000001d16217220 */ /* 0x000fe20000400000 */
[----:B------:R-:W-:Y:S01]  /*67b0*/  FFMA R28, -R7, R35, R30 ;  /* 0x00000023071c7223 */ /* 0x000fe2000000011e */
[----:B------:R-:W-:Y:S02]  /*67c0*/  FADD R37, R37, R22 ;  /* 0x0000001625257221 */ /* 0x000fe40000000000 */
[----:B------:R-:W-:Y:S01]  /*67d0*/  FFMA R36, R33, R29, R36 ;  /* 0x0000001d21247223 */ /* 0x000fe20000000024 */
[----:B------:R-:W-:Y:S01]  /*67e0*/  FADD R34, R34, R33 ;  /* 0x0000002122227221 */ /* 0x000fe20000000000 */
[----:B------:R-:W-:Y:S01]  /*67f0*/  FFMA R29, R0, R28, R35 ;  /* 0x0000001c001d7223 */ /* 0x000fe20000000023 */
[----:B-1----:R-:W-:Y:S06]  /*6800*/  @!P0 BRA `(.L_x_85) ;  /* 0x0000000000108947 */ /* 0x002fec0003800000 */
[----:B------:R-:W-:Y:S01]  /*6810*/  IMAD.MOV.U32 R0, RZ, RZ, R7 ;  /* 0x000000ffff007224 */ /* 0x000fe200078e0007 */
[----:B------:R-:W-:-:S07]  /*6820*/  MOV R22, 0x6840 ;  /* 0x0000684000167802 */ /* 0x000fce0000000f00 */
[----:B0-----:R-:W-:Y:S05]  /*6830*/  CALL.REL.NOINC `($__internal_1_$__cuda_sm3x_div_rn_noftz_f32_slowpath) ;  /* 0x0000001000c87944 */ /* 0x001fea0003c00000 */
[----:B------:R-:W-:-:S07]  /*6840*/  MOV R29, R0 ;  /* 0x00000000001d7202 */ /* 0x000fce0000000f00 */
.L_x_85:
[----:B------:R-:W-:Y:S05]  /*6850*/  BSYNC.RECONVERGENT B2 ;  /* 0x0000000000027941 */ /* 0x000fea0003800200 */
.L_x_84:
        /* <DEDUP_REMOVED lines=20> */
[-C--:B------:R-:W-:Y:S01]  /*69a0*/  FMUL R25, R22, R29.reuse ;  /* 0x0000001d16197220 */ /* 0x080fe20000400000 */
[----:B------:R-:W-:Y:S02]  /*69b0*/  FADD R37, R37, R22 ;  /* 0x0000001625257221 */ /* 0x000fe40000000000 */
[----:B------:R-:W-:Y:S01]  /*69c0*/  FFMA R0, R0, R28, R33 ;  /* 0x0000001c00007223 */ /* 0x000fe20000000021 */
[----:B------:R-:W-:Y:S01]  /*69d0*/  FFMA R36, R25, R29, R36 ;  /* 0x0000001d19247223 */ /* 0x000fe20000000024 */
[----:B------:R-:W-:Y:S01]  /*69e0*/  FADD R38, R34, R25 ;  /* 0x0000001922267221 */ /* 0x000fe20000000000 */
[----:B-1----:R-:W-:Y:S06]  /*69f0*/  @!P0 BRA `(.L_x_87) ;  /* 0x00000000000c8947 */ /* 0x002fec0003800000 */
[----:B------:R-:W-:Y:S02]  /*6a00*/  MOV R0, R7 ;  /* 0x0000000700007202 */ /* 0x000fe40000000f00 */
[----:B------:R-:W-:-:S07]  /*6a10*/  MOV R22, 0x6a30 ;  /* 0x00006a3000167802 */ /* 0x000fce0000000f00 */
[----:B0-----:R-:W-:Y:S05]  /*6a20*/  CALL.REL.NOINC `($__internal_1_$__cuda_sm3x_div_rn_noftz_f32_slowpath) ;  /* 0x00000010004c7944 */ /* 0x001fea0003c00000 */
.L_x_87:
[----:B------:R-:W-:Y:S05]  /*6a30*/  BSYNC.RECONVERGENT B2 ;  /* 0x0000000000027941 */ /* 0x000fea0003800200 */
.L_x_86:
[----:B------:R-:W-:Y:S02]  /*6a40*/  IMAD.MOV.U32 R25, RZ, RZ, 0x3bbb989d ;  /* 0x3bbb989dff197424 */ /* 0x000fe400078e00ff */
[----:B------:R-:W-:Y:S01]  /*6a50*/  FMUL.D2 R22, R0, -R0 ;  /* 0x8000000000167220 */ /* 0x000fe20000300000 */
[----:B------:R-:W-:Y:S02]  /*6a60*/  MOV R28, 0x437c0000 ;  /* 0x437c0000001c7802 */ /* 0x000fe40000000f00 */
[----:B------:R-:W-:Y:S01]  /*6a70*/  IADD3 R24, PT, PT, R24, 0x4, RZ ;  /* 0x0000000418187810 */ /* 0x000fe20007ffe0ff */
[----:B------:R-:W-:-:S03]  /*6a80*/  FFMA.SAT R25, R22, R25, 0.5 ;  /* 0x3f00000016197423 */ /* 0x000fc60000002019 */
[----:B------:R-:W-:Y:S01]  /*6a90*/  ISETP.NE.AND P0, PT, R24, UR15, PT ;  /* 0x0000000f18007c0c */ /* 0x000fe2000bf05270 */
[----:B------:R-:W-:-:S04]  /*6aa0*/  FFMA.RM R25, R25, R28, 12582913 ;  /* 0x4b40000119197423 */ /* 0x000fc8000000401c */
[C---:B------:R-:W-:Y:S01]  /*6ab0*/  FADD R29, R25.reuse, -12583039 ;  /* 0xcb40007f191d7421 */ /* 0x040fe20000000000 */
[----:B------:R-:W-:-:S03]  /*6ac0*/  IMAD.SHL.U32 R25, R25, 0x800000, RZ ;  /* 0x0080000019197824 */ /* 0x000fc600078e00ff */
[----:B------:R-:W-:-:S04]  /*6ad0*/  FFMA R29, R22, 1.4426950216293334961, -R29 ;  /* 0x3fb8aa3b161d7823 */ /* 0x000fc8000000081d */
[----:B------:R-:W-:-:S04]  /*6ae0*/  FFMA R29, R22, 1.925963033500011079e-08, R29 ;  /* 0x32a57060161d7823 */ /* 0x000fc8000000001d */
[----:B------:R-:W1:Y:S02]  /*6af0*/  MUFU.EX2 R22, R29 ;  /* 0x0000001d00167308 */ /* 0x000e640000000800 */
[----:B-1----:R-:W-:-:S04]  /*6b00*/  FMUL R22, R25, R22 ;  /* 0x0000001619167220 */ /* 0x002fc80000400000 */
[----:B------:R-:W-:Y:S01]  /*6b10*/  FMUL R25, R22, R0 ;  /* 0x0000000016197220 */ /* 0x000fe20000400000 */
[----:B------:R-:W-:-:S03]  /*6b20*/  FADD R34, R37, R22 ;  /* 0x0000001625227221 */ /* 0x000fc60000000000 */
[----:B------:R-:W-:Y:S01]  /*6b30*/  FFMA R39, R25, R0, R36 ;  /* 0x0000000019277223 */ /* 0x000fe20000000024 */
[----:B------:R-:W-:Y:S01]  /*6b40*/  FADD R38, R38, R25 ;  /* 0x0000001926267221 */ /* 0x000fe20000000000 */
[----:B------:R-:W-:Y:S06]  /*6b50*/  @P0 BRA `(.L_x_88) ;  /* 0xfffffff800040947 */ /* 0x000fec000383ffff */
.L_x_72:
[----:B------:R-:W1:Y:S02]  /*6b60*/  LDC R0, c[0x3][0x64] ;  /* 0x00c01900ff007b82 */ /* 0x000e640000000800 */
[----:B-1----:R-:W-:Y:S01]  /*6b70*/  IMAD R23, R0, 0x4, R23 ;  /* 0x0000000400177824 */ /* 0x002fe200078e0217 */
[----:B------:R-:W-:Y:S06]  /*6b80*/  BRA.U !UP1, `(.L_x_89) ;  /* 0xfffffff109087547 */ /* 0x000fec000b83ffff */
.L_x_71:
        /* <DEDUP_REMOVED lines=10> */
[----:B------:R-:W-:Y:S01]  /*6c30*/  MOV R30, R38 ;  /* 0x00000026001e7202 */ /* 0x000fe20000000f00 */
[----:B------:R-:W-:Y:S01]  /*6c40*/  IMAD.MOV.U32 R0, RZ, RZ, R25 ;  /* 0x000000ffff007224 */ /* 0x000fe200078e0019 */
[----:B------:R-:W-:-:S07]  /*6c50*/  MOV R22, 0x6c70 ;  /* 0x00006c7000167802 */ /* 0x000fce0000000f00 */
[----:B0-----:R-:W-:Y:S05]  /*6c60*/  CALL.REL.NOINC `($__internal_1_$__cuda_sm3x_div_rn_noftz_f32_slowpath) ;  /* 0x0000000c00bc7944 */ /* 0x001fea0003c00000 */
[----:B------:R-:W-:-:S07]  /*6c70*/  MOV R23, R0 ;  /* 0x0000000000177202 */ /* 0x000fce0000000f00 */
.L_x_91:
[----:B------:R-:W-:Y:S05]  /*6c80*/  BSYNC.RECONVERGENT B2 ;  /* 0x0000000000027941 */ /* 0x000fea0003800200 */
.L_x_90:
[----:B------:R-:W-:Y:S01]  /*6c90*/  FMUL R29, R25, R25 ;  /* 0x00000019191d7220 */ /* 0x000fe20000400000 */
[----:B------:R-:W-:Y:S01]  /*6ca0*/  FADD R39, R39, -R34 ;  /* 0x8000002227277221 */ /* 0x000fe20000000000 */
        /* <DEDUP_REMOVED lines=12> */
[----:B------:R-:W-:-:S07]  /*6d70*/  MOV R22, 0x6d90 ;  /* 0x00006d9000167802 */ /* 0x000fce0000000f00 */
[----:B0-----:R-:W-:Y:S05]  /*6d80*/  CALL.REL.NOINC `($__internal_1_$__cuda_sm3x_div_rn_noftz_f32_slowpath) ;  /* 0x0000000c00747944 */ /* 0x001fea0003c00000 */
.L_x_93:
[----:B------:R-:W-:Y:S05]  /*6d90*/  BSYNC.RECONVERGENT B2 ;  /* 0x0000000000027941 */ /* 0x000fea0003800200 */
.L_x_92:
[----:B------:R-:W1:Y:S01]  /*6da0*/  S2R R22, SR_TID.Y ;  /* 0x0000000000167919 */ /* 0x000e620000002200 */
[----:B------:R-:W-:Y:S01]  /*6db0*/  FSETP.NE.AND P0, PT, |R34|, +INF , PT ;  /* 0x7f8000002200780b */ /* 0x000fe20003f05200 */
[----:B------:R-:W1:Y:S01]  /*6dc0*/  LDCU UR6, c[0x0][0x360] ;  /* 0x00006c00ff0677ac */ /* 0x000e620008000800 */
[----:B------:R-:W-:Y:S01]  /*6dd0*/  PLOP3.LUT P1, PT, PT, PT, PT, 0x8, 0x80 ;  /* 0x000000000080781c */ /* 0x000fe20003f2e170 */
[----:B------:R-:W1:Y:S01]  /*6de0*/  S2R R25, SR_TID.X ;  /* 0x0000000000197919 */ /* 0x000e620000002100 */
[----:B------:R-:W-:Y:S01]  /*6df0*/  FSETP.EQU.OR P0, PT, |R2|, +INF , !P0 ;  /* 0x7f8000000200780b */ /* 0x000fe2000470a600 */
[----:B------:R-:W-:Y:S01]  /*6e00*/  UISETP.NE.AND UP1, UPT, UR4, 0x1, UPT ;  /* 0x000000010400788c */ /* 0x000fe2000bf25270 */
[----:B------:R-:W-:Y:S02]  /*6e10*/  MOV R29, R6 ;  /* 0x00000006001d7202 */ /* 0x000fe40000000f00 */
[----:B------:R-:W-:Y:S01]  /*6e20*/  FSETP.EQU.OR P0, PT, |R23|, +INF , P0 ;  /* 0x7f8000001700780b */ /* 0x000fe2000070a600 */
[----:B------:R-:W-:-:S12]  /*6e30*/  UMOV UR4, URZ ;  /* 0x000000ff00047c82 */ /* 0x000fd80008000000 */
[----:B------:R-:W-:-:S04]  /*6e40*/  @!P0 FSETP.GEU.AND P2, PT, R0, RZ, PT ;  /* 0x000000ff0000820b */ /* 0x000fc80003f4e000 */
[----:B------:R-:W-:-:S04]  /*6e50*/  @!P0 FSETP.NE.AND P1, PT, |R0|, +INF , !P2 ;  /* 0x7f8000000000880b */ /* 0x000fc80005725200 */
[----:B------:R-:W-:Y:S02]  /*6e60*/  @!P0 FSEL R27, R34, R27, P1 ;  /* 0x0000001b221b8208 */ /* 0x000fe40000800000 */
[----:B------:R-:W-:Y:S02]  /*6e70*/  @!P0 FSEL R26, R0, R26, P1 ;  /* 0x0000001a001a8208 */ /* 0x000fe40000800000 */
[----:B------:R-:W-:Y:S01]  /*6e80*/  FSETP.LEU.OR P2, PT, R27, R4, !P1 ;  /* 0x000000041b00720b */ /* 0x000fe20004f4b400 */
[----:B-1----:R-:W-:-:S05]  /*6e90*/  IMAD R22, R22, UR6, R25 ;  /* 0x0000000616167c24 */ /* 0x002fca000f8e0219 */
[----:B------:R-:W-:Y:S02]  /*6ea0*/  ISETP.NE.AND P3, PT, R22, RZ, PT ;  /* 0x000000ff1600720c */ /* 0x000fe40003f65270 */
[----:B------:R-:W-:-:S05]  /*6eb0*/  IADD3 R22, PT, PT, R3, -0x1, RZ ;  /* 0xffffffff03167810 */ /* 0x000fca0007ffe0ff */
[----:B------:R-:W-:Y:S01]  /*6ec0*/  @!P2 FADD R25, -R26, -RZ ;  /* 0x800000ff1a19a221 */ /* 0x000fe20000000100 */
[----:B------:R-:W-:Y:S01]  /*6ed0*/  @!P2 STS [R13], R2 ;  /* 0x000000020d00a388 */ /* 0x000fe20000000800 */
[----:B------:R-:W-:Y:S02]  /*6ee0*/  @!P2 IMAD.MOV.U32 R9, RZ, RZ, R2 ;  /* 0x000000ffff09a224 */ /* 0x000fe400078e0002 */
[----:B------:R-:W-:Y:S01]  /*6ef0*/  @!P2 IMAD.MOV.U32 R4, RZ, RZ, R27 ;  /* 0x000000ffff04a224 */ /* 0x000fe200078e001b */
[----:B------:R-:W-:Y:S01]  /*6f00*/  @!P2 STS [R10], R25 ;  /* 0x000000190a00a388 */ /* 0x000fe20000000800 */
[----:B------:R-:W-:-:S05]  /*6f10*/  @!P3 IMAD.MOV R22, RZ, RZ, R3 ;  /* 0x000000ffff16b224 */ /* 0x000fca00078e0203 */
[----:B------:R-:W-:-:S05]  /*6f20*/  LEA R22, R22, R13, 0x2 ;  /* 0x0000000d16167211 */ /* 0x000fca00078e10ff */
[----:B------:R-:W1:Y:S02]  /*6f30*/  LDS R23, [R22] ;  /* 0x0000000016177984 */ /* 0x000e640000000800 */
[----:B-1----:R-:W-:Y:S01]  /*6f40*/  FADD R24, R12, R23 ;  /* 0x000000170c187221 */ /* 0x002fe20000000000 */
[----:B------:R-:W-:Y:S06]  /*6f50*/  BRA.U !UP1, `(.L_x_94) ;  /* 0x0000000509387547 */ /* 0x000fec000b800000 */
[----:B------:R-:W-:Y:S01]  /*6f60*/  SHF.R.U32.HI R0, RZ, 0x2, R19 ;  /* 0x00000002ff007819 */ /* 0x000fe20000011613 */
[----:B------:R-:W-:Y:S01]  /*6f70*/  BSSY.RECONVERGENT B0, `(.L_x_95) ;  /* 0x0000040000007945 */ /* 0x000fe20003800200 */
[----:B------:R-:W-:Y:S01]  /*6f80*/  MOV R23, UR14 ;  /* 0x0000000e00177c02 */ /* 0x000fe20008000f00 */
[----:B------:R-:W-:Y:S01]  /*6f90*/  UIADD3 UR14, UPT, UPT, UR14, 0xb0f8a, URZ ;  /* 0x000b0f8a0e0e7890 */ /* 0x000fe2000fffe0ff */
[----:B------:R-:W-:Y:S02]  /*6fa0*/  LOP3.LUT R0, R0, R19, RZ, 0x3c, !PT ;  /* 0x0000001300007212 */ /* 0x000fe400078e3cff */
[----:B------:R-:W-:-:S03]  /*6fb0*/  SHF.L.U32 R19, R16, 0x4, RZ ;  /* 0x0000000410137819 */ /* 0x000fc600000006ff */
[----:B------:R-:W-:-:S05]  /*6fc0*/  IMAD.SHL.U32 R2, R0, 0x2, RZ ;  /* 0x0000000200027824 */ /* 0x000fca00078e00ff */
[----:B------:R-:W-:-:S04]  /*6fd0*/  LOP3.LUT R19, R0, R2, R19, 0x96, !PT ;  /* 0x0000000200137212 */ /* 0x000fc800078e9613 */
[----:B------:R-:W-:Y:S01]  /*6fe0*/  LOP3.LUT R2, R19, R16, RZ, 0x3c, !PT ;  /* 0x0000001013027212 */ /* 0x000fe200078e3cff */
[----:B------:R-:W-:-:S03]  /*6ff0*/  IMAD.MOV.U32 R19, RZ, RZ, 0x2f800000 ;  /* 0x2f800000ff137424 */ /* 0x000fc600078e00ff */
[----:B------:R-:W-:Y:S01]  /*7000*/  IADD3 R0, PT, PT, R23, 0x587c5, R2 ;  /* 0x000587c517007810 */ /* 0x000fe20007ffe002 */
[----:B------:R-:W-:-:S03]  /*7010*/  HFMA2 R23, -RZ, RZ, 1.5048828125, 33.21875 ;  /* 0x3e055027ff177431 */ /* 0x000fc600000001ff */
[----:B------:R-:W-:-:S05]  /*7020*/  I2FP.F32.U32 R0, R0 ;  /* 0x0000000000007245 */ /* 0x000fca0000201000 */
[----:B------:R-:W-:-:S05]  /*7030*/  FFMA R0, R0, R19, 1.1641532182693481445e-10 ;  /* 0x2f00000000007423 */ /* 0x000fca0000000013 */
[----:B------:R-:W-:-:S13]  /*7040*/  FSETP.GEU.AND P0, PT, R0, 1.175494350822287508e-38, PT ;  /* 0x008000000000780b */ /* 0x000fda0003f0e000 */
[----:B------:R-:W-:-:S05]  /*7050*/  @!P0 FMUL R0, R0, 8388608 ;  /* 0x4b00000000008820 */ /* 0x000fca0000400000 */
[----:B------:R-:W-:-:S04]  /*7060*/  IADD3 R6, PT, PT, R0, -0x3f2aaaab, RZ ;  /* 0xc0d5555500067810 */ /* 0x000fc80007ffe0ff */
[----:B------:R-:W-:-:S05]  /*7070*/  LOP3.LUT R19, R6, 0xff800000, RZ, 0xc0, !PT ;  /* 0xff80000006137812 */ /* 0x000fca00078ec0ff */
[----:B------:R-:W-:Y:S01]  /*7080*/  IMAD.IADD R6, R0, 0x1, -R19 ;  /* 0x0000000100067824 */ /* 0x000fe200078e0a13 */
[----:B------:R-:W-:-:S03]  /*7090*/  I2FP.F32.S32 R19, R19 ;  /* 0x0000001300137245 */ /* 0x000fc60000201400 */
[----:B------:R-:W-:Y:S01]  /*70a0*/  FADD R22, R6, -1 ;  /* 0xbf80000006167421 */ /* 0x000fe20000000000 */
[----:B------:R-:W-:Y:S02]  /*70b0*/  FSEL R6, RZ, -23, P0 ;  /* 0xc1b80000ff067808 */ /* 0x000fe40000000000 */
[----:B------:R-:W-:Y:S01]  /*70c0*/  ISETP.GT.U32.AND P0, PT, R0, 0x7f7fffff, PT ;  /* 0x7f7fffff0000780c */ /* 0x000fe20003f04070 */
[C---:B------:R-:W-:Y:S02]  /*70d0*/  FFMA R23, R22.reuse, -R23, 0.14084610342979431152 ;  /* 0x3e1039f616177423 */ /* 0x040fe40000000817 */
[----:B------:R-:W-:Y:S01]  /*70e0*/  FFMA R6, R19, 1.1920928955078125e-07, R6 ;  /* 0x3400000013067823 */ /* 0x000fe20000000006 */
[----:B------:R-:W-:Y:S02]  /*70f0*/  IMAD.MOV.U32 R19, RZ, RZ, 0x7f800000 ;  /* 0x7f800000ff137424 */ /* 0x000fe400078e00ff */
[----:B------:R-:W-:-:S04]  /*7100*/  FFMA R23, R22, R23, -0.12148627638816833496 ;  /* 0xbdf8cdcc16177423 */ /* 0x000fc80000000017 */
[----:B------:R-:W-:-:S04]  /*7110*/  FFMA R23, R22, R23, 0.13980610668659210205 ;  /* 0x3e0f295516177423 */ /* 0x000fc80000000017 */
[----:B------:R-:W-:-:S04]  /*7120*/  FFMA R23, R22, R23, -0.16684235632419586182 ;  /* 0xbe2ad8b916177423 */ /* 0x000fc80000000017 */
[----:B------:R-:W-:-:S04]  /*7130*/  FFMA R23, R22, R23, 0.20012299716472625732 ;  /* 0x3e4ced0b16177423 */ /* 0x000fc80000000017 */
[----:B------:R-:W-:-:S04]  /*7140*/  FFMA R23, R22, R23, -0.24999669194221496582 ;  /* 0xbe7fff2216177423 */ /* 0x000fc80000000017 */
[----:B------:R-:W-:-:S04]  /*7150*/  FFMA R23, R22, R23, 0.33333182334899902344 ;  /* 0x3eaaaa7816177423 */ /* 0x000fc80000000017 */
[----:B------:R-:W-:-:S04]  /*7160*/  FFMA R23, R22, R23, -0.5 ;  /* 0xbf00000016177423 */ /* 0x000fc80000000017 */
[----:B------:R-:W-:-:S04]  /*7170*/  FMUL R23, R22, R23 ;  /* 0x0000001716177220 */ /* 0x000fc80000400000 */
[----:B------:R-:W-:Y:S01]  /*7180*/  FFMA R23, R22, R23, R22 ;  /* 0x0000001716177223 */ /* 0x000fe20000000016 */
[----:B------:R-:W-:-:S03]  /*7190*/  SHF.R.U32.HI R22, RZ, 0x2, R17 ;  /* 0x00000002ff167819 */ /* 0x000fc60000011611 */
[----:B------:R-:W-:Y:S01]  /*71a0*/  FFMA R23, R6, 0.69314718246459960938, R23 ;  /* 0x3f31721806177823 */ /* 0x000fe20000000017 */
[----:B------:R-:W-:Y:S01]  /*71b0*/  @P0 FFMA R23, R0, R19, +INF ;  /* 0x7f80000000170423 */ /* 0x000fe20000000013 */
[----:B------:R-:W-:Y:S01]  /*71c0*/  LOP3.LUT R25, R22, R17, RZ, 0x3c, !PT ;  /* 0x0000001116197212 */ /* 0x000fe200078e3cff */
[----:B------:R-:W-:Y:S01]  /*71d0*/  IMAD.SHL.U32 R6, R2, 0x10, RZ ;  /* 0x0000001002067824 */ /* 0x000fe200078e00ff */
[----:B------:R-:W-:Y:S01]  /*71e0*/  FSETP.NEU.AND P0, PT, R0, RZ, PT ;  /* 0x000000ff0000720b */ /* 0x000fe20003f0d000 */
[----:B------:R-:W-:Y:S01]  /*71f0*/  FMUL R23, R23, -2 ;  /* 0xc000000017177820 */ /* 0x000fe20000400000 */
[----:B------:R-:W-:-:S04]  /*7200*/  SHF.L.U32 R17, R25, 0x1, RZ ;  /* 0x0000000119117819 */ /* 0x000fc800000006ff */
[----:B------:R-:W-:Y:S02]  /*7210*/  FSEL R23, R23, +INF , P0 ;  /* 0x7f80000017177808 */ /* 0x000fe40000000000 */
[----:B------:R-:W-:Y:S02]  /*7220*/  LOP3.LUT R25, R25, R17, R6, 0x96, !PT ;  /* 0x0000001119197212 */ /* 0x000fe400078e9606 */
[----:B------:R-:W-:Y:S01]  /*7230*/  IADD3 R6, PT, PT, R23, -0xd000000, RZ ;  /* 0xf300000017067810 */ /* 0x000fe20007ffe0ff */
[----:B------:R1:W2:Y:S01]  /*7240*/  MUFU.RSQ R22, R23 ;  /* 0x0000001700167308 */ /* 0x0002a20000001400 */
[----:B------:R-:W-:Y:S02]  /*7250*/  LOP3.LUT R25, R25, R2, RZ, 0x3c, !PT ;  /* 0x0000000219197212 */ /* 0x000fe400078e3cff */
[----:B------:R-:W-:Y:S02]  /*7260*/  ISETP.GT.U32.AND P0, PT, R6, 0x727fffff, PT ;  /* 0x727fffff0600780c */ /* 0x000fe40003f04070 */
[----:B------:R-:W-:Y:S01]  /*7270*/  MOV R17, 0x30c90fdb ;  /* 0x30c90fdb00117802 */ /* 0x000fe20000000f00 */
[----:B------:R-:W-:-:S05]  /*7280*/  VIADD R0, R25, UR14 ;  /* 0x0000000e19007c36 */ /* 0x000fca0008000000 */
[----:B------:R-:W-:-:S05]  /*7290*/  I2FP.F32.U32 R0, R0 ;  /* 0x0000000000007245 */ /* 0x000fca0000201000 */
[----:B------:R-:W-:Y:S01]  /*72a0*/  FFMA R30, R0, R17, 7.314590599882819788e-10 ;  /* 0x30490fdb001e7423 */ /* 0x000fe20000000011 */
[----:B-12---:R-:W-:Y:S06]  /*72b0*/  @!P0 BRA `(.L_x_96) ;  /* 0x00000000001c8947 */ /* 0x006fec0003800000 */
[----:B------:R-:W-:Y:S01]  /*72c0*/  BSSY.RECONVERGENT B1, `(.L_x_97) ;  /* 0x0000004000017945 */ /* 0x000fe20003800200 */
[----:B------:R-:W-:Y:S01]  /*72d0*/  IMAD.MOV.U32 R0, RZ, RZ, R23 ;  /* 0x000000ffff007224 */ /* 0x000fe200078e0017 */
[----:B------:R-:W-:-:S07]  /*72e0*/  MOV R29, 0x7300 ;  /* 0x00007300001d7802 */ /* 0x000fce0000000f00 */
[----:B0-----:R-:W-:Y:S05]  /*72f0*/  CALL.REL.NOINC `($__internal_0_$__cuda_sm20_sqrt_rn_f32_slowpath) ;  /* 0x0000000400c07944 */ /* 0x001fea0003c00000 */
[----:B------:R-:W-:Y:S05]  /*7300*/  BSYNC.RECONVERGENT B1 ;  /* 0x0000000000017941 */ /* 0x000fea0003800200 */
.L_x_97:
[----:B------:R-:W-:Y:S01]  /*7310*/  MOV R6, R17 ;  /* 0x0000001100067202 */ /* 0x000fe20000000f00 */
[----:B------:R-:W-:Y:S06]  /*7320*/  BRA `(.L_x_98) ;  /* 0x0000000000107947 */ /* 0x000fec0003800000 */
.L_x_96:
[----:B------:R-:W-:Y:S01]  /*7330*/  FMUL.FTZ R6, R23, R22 ;  /* 0x0000001617067220 */ /* 0x000fe20000410000 */
[----:B------:R-:W-:-:S03]  /*7340*/  FMUL.FTZ R0, R22, 0.5 ;  /* 0x3f00000016007820 */ /* 0x000fc60000410000 */
[----:B------:R-:W-:-:S04]  /*7350*/  FFMA R17, -R6, R6, R23 ;  /* 0x0000000606117223 */ /* 0x000fc80000000117 */
[----:B------:R-:W-:-:S07]  /*7360*/  FFMA R6, R17, R0, R6 ;  /* 0x0000000011067223 */ /* 0x000fce0000000006 */
.L_x_98:
[----:B------:R-:W-:Y:S05]  /*7370*/  BSYNC.RECONVERGENT B0 ;  /* 0x0000000000007941 */ /* 0x000fea0003800200 */
.L_x_95:
[----:B------:R-:W-:Y:S01]  /*7380*/  FMUL.RZ R22, R30, 0.15915493667125701904 ;  /* 0x3e22f9831e167820 */ /* 0x000fe2000040c000 */
[----:B------:R-:W-:Y:S01]  /*7390*/  IMAD.MOV.U32 R0, RZ, RZ, R16 ;  /* 0x000000ffff007224 */ /* 0x000fe200078e0010 */
[----:B------:R-:W-:Y:S01]  /*73a0*/  MOV R16, R25 ;  /* 0x0000001900107202 */ /* 0x000fe20000000f00 */
[----:B------:R-:W-:Y:S01]  /*73b0*/  IMAD.MOV.U32 R19, RZ, RZ, R18 ;  /* 0x000000ffff137224 */ /* 0x000fe200078e0012 */
[----:B------:R-:W1:Y:S01]  /*73c0*/  MUFU.SIN R29, R22 ;  /* 0x00000016001d7308 */ /* 0x000e620000000400 */
[----:B------:R-:W-:Y:S01]  /*73d0*/  UMOV UR4, 0x1 ;  /* 0x0000000100047882 */ /* 0x000fe20000000000 */
[----:B------:R-:W-:-:S06]  /*73e0*/  MOV R18, R0 ;  /* 0x0000000000127202 */ /* 0x000fcc0000000f00 */
[----:B------:R-:W2:Y:S01]  /*73f0*/  MUFU.COS R17, R22 ;  /* 0x0000001600117308 */ /* 0x000ea20000000000 */
[-C--:B-1----:R-:W-:Y:S01]  /*7400*/  FMUL R29, R29, R6.reuse ;  /* 0x000000061d1d7220 */ /* 0x082fe20000400000 */
[----:B--2---:R-:W-:Y:S01]  /*7410*/  FMUL R6, R17, R6 ;  /* 0x0000000611067220 */ /* 0x004fe20000400000 */
[----:B------:R-:W-:Y:S01]  /*7420*/  MOV R17, R15 ;  /* 0x0000000f00117202 */ /* 0x000fe20000000f00 */
[----:B------:R-:W-:-:S07]  /*7430*/  IMAD.MOV.U32 R15, RZ, RZ, R2 ;  /* 0x000000ffff0f7224 */ /* 0x000fce00078e0002 */
.L_x_94:
[----:B------:R-:W-:Y:S02]  /*7440*/  VIADD R0, R3, 0x1 ;  /* 0x0000000103007836 */ /* 0x000fe40000000000 */
[----:B------:R-:W-:-:S03]  /*7450*/  FMUL R3, R8, R29 ;  /* 0x0000001d08037220 */ /* 0x000fc60000400000 */
[----:B------:R-:W-:Y:S01]  /*7460*/  ISETP.NE.AND P0, PT, R0, R11, PT ;  /* 0x0000000b0000720c */ /* 0x000fe20003f05270 */
[----:B------:R-:W-:-:S03]  /*7470*/  FFMA R2, R24, 0.5, R3 ;  /* 0x3f00000018027823 */ /* 0x000fc60000000003 */
[----:B------:R-:W-:Y:S01]  /*7480*/  SEL R3, R0, RZ, P0 ;  /* 0x000000ff00037207 */ /* 0x000fe20000000000 */
[----:B------:R-:W-:Y:S08]  /*7490*/  BRA.U UP0, `(.L_x_99) ;  /* 0xffffffcd00ac7547 */ /* 0x000ff0000b83ffff */
.L_x_15:
[----:B------:R-:W1:Y:S01]  /*74a0*/  LDS R10, [R10] ;  /* 0x000000000a0a7984 */ /* 0x000e620000000800 */
[----:B------:R-:W2:Y:S01]  /*74b0*/  LDCU.64 UR4, c[0x0][0x3a0] ;  /* 0x00007400ff0477ac */ /* 0x000ea20008000a00 */
[C---:B------:R-:W-:Y:S01]  /*74c0*/  SHF.L.U32 R0, R21.reuse, 0x2, RZ ;  /* 0x0000000215007819 */ /* 0x040fe200000006ff */
[----:B------:R-:W-:Y:S01]  /*74d0*/  BSSY.RECONVERGENT B0, `(.L_x_100) ;  /* 0x000004d000007945 */ /* 0x000fe20003800200 */
[----:B------:R-:W-:Y:S01]  /*74e0*/  SHF.L.U64.HI R14, R21, 0x2, R14 ;  /* 0x00000002150e7819 */ /* 0x000fe2000001020e */
[----:B------:R-:W-:Y:S01]  /*74f0*/  IMAD.MOV.U32 R5, RZ, RZ, 0x3f800000 ;  /* 0x3f800000ff057424 */ /* 0x000fe200078e00ff */
[----:B--2---:R-:W-:-:S04]  /*7500*/  IADD3 R2, P0, PT, R0, UR4, RZ ;  /* 0x0000000400027c10 */ /* 0x004fc8000ff1e0ff */
[----:B------:R-:W-:-:S05]  /*7510*/  IADD3.X R3, PT, PT, R14, UR5, RZ, P0, !PT ;  /* 0x000000050e037c10 */ /* 0x000fca00087fe4ff */
[----:B------:R2:W-:Y:S01]  /*7520*/  STG.E desc[UR10][R2.64], R9 ;  /* 0x0000000902007986 */ /* 0x0005e2000c10190a */
[----:B-1----:R-:W-:-:S13]  /*7530*/  FSETP.NEU.AND P0, PT, R10, -1, PT ;  /* 0xbf8000000a00780b */ /* 0x002fda0003f0d000 */
[----:B--2---:R-:W-:Y:S05]  /*7540*/  @!P0 BRA `(.L_x_101) ;  /* 0x0000000400148947 */ /* 0x004fea0003800000 */
[----:B------:R-:W-:-:S13]  /*7550*/  FSETP.NAN.AND P0, PT, |R10|, |R10|, PT ;  /* 0x4000000a0a00720b */ /* 0x000fda0003f08200 */
[----:B------:R-:W-:Y:S01]  /*7560*/  @P0 FADD R5, -R10, -0.5 ;  /* 0xbf0000000a050421 */ /* 0x000fe20000000100 */
[----:B------:R-:W-:Y:S06]  /*7570*/  @P0 BRA `(.L_x_101) ;  /* 0x0000000400080947 */ /* 0x000fec0003800000 */
[----:B------:R-:W-:-:S04]  /*7580*/  FSETP.NEU.AND P0, PT, |R10|, +INF , PT ;  /* 0x7f8000000a00780b */ /* 0x000fc80003f0d200 */
[----:B------:R-:W-:-:S13]  /*7590*/  FSETP.NEU.AND P0, PT, R10, RZ, P0 ;  /* 0x000000ff0a00720b */ /* 0x000fda000070d000 */
[----:B------:R-:W-:-:S05]  /*75a0*/  @!P0 FADD R2, -R10, -R10 ;  /* 0x8000000a0a028221 */ /* 0x000fca0000000100 */
[----:B------:R-:W-:-:S04]  /*75b0*/  @!P0 LOP3.LUT R2, R2, 0x7fffffff, RZ, 0xc0, !PT ;  /* 0x7fffffff02028812 */ /* 0x000fc800078ec0ff */
[----:B------:R-:W-:Y:S01]  /*75c0*/  @!P0 LOP3.LUT R5, R2, 0x7f800000, RZ, 0x3c, !PT ;  /* 0x7f80000002058812 */ /* 0x000fe200078e3cff */
[----:B------:R-:W-:Y:S06]  /*75d0*/  @!P0 BRA `(.L_x_101) ;  /* 0x0000000000f08947 */ /* 0x000fec0003800000 */
[C---:B------:R-:W-:Y:S01]  /*75e0*/  FMUL R3, |R10|.reuse, 16777216 ;  /* 0x4b8000000a037820 */ /* 0x040fe20000400200 */
[C---:B------:R-:W-:Y:S01]  /*75f0*/  FSETP.GEU.AND P0, PT, |R10|.reuse, 1.175494350822287508e-38, PT ;  /* 0x008000000a00780b */ /* 0x040fe20003f0e200 */
[----:B------:R-:W-:Y:S01]  /*7600*/  HFMA2 R8, -RZ, RZ, 0.771484375, 0.21533203125 ;  /* 0x3a2c32e4ff087431 */ /* 0x000fe200000001ff */
[----:B------:R-:W-:Y:S02]  /*7610*/  FSETP.GT.AND P2, PT, R10, RZ, PT ;  /* 0x000000ff0a00720b */ /* 0x000fe40003f44000 */
[----:B------:R-:W-:-:S04]  /*7620*/  FSEL R3, R3, |R10|, !P0 ;  /* 0x4000000a03037208 */ /* 0x000fc80004000000 */
[----:B------:R-:W-:-:S04]  /*7630*/  IADD3 R2, PT, PT, R3, -0x3f3504f3, RZ ;  /* 0xc0cafb0d03027810 */ /* 0x000fc80007ffe0ff */
[----:B------:R-:W-:-:S05]  /*7640*/  LOP3.LUT R2, R2, 0xff800000, RZ, 0xc0, !PT ;  /* 0xff80000002027812 */ /* 0x000fca00078ec0ff */
[----:B------:R-:W-:Y:S01]  /*7650*/  IMAD.IADD R3, R3, 0x1, -R2 ;  /* 0x0000000103037824 */ /* 0x000fe200078e0a02 */
[----:B------:R-:W-:-:S03]  /*7660*/  I2FP.F32.S32 R2, R2 ;  /* 0x0000000200027245 */ /* 0x000fc60000201400 */
[C---:B------:R-:W-:Y:S01]  /*7670*/  FADD R5, R3.reuse, 1 ;  /* 0x3f80000003057421 */ /* 0x040fe20000000000 */
[----:B------:R-:W-:Y:S01]  /*7680*/  FADD R4, R3, -1 ;  /* 0xbf80000003047421 */ /* 0x000fe20000000000 */
[----:B------:R-:W-:-:S03]  /*7690*/  FSEL R3, RZ, -24, P0 ;  /* 0xc1c00000ff037808 */ /* 0x000fc60000000000 */
[----:B------:R-:W-:Y:S01]  /*76a0*/  FADD R6, R4, R4 ;  /* 0x0000000404067221 */ /* 0x000fe20000000000 */
[----:B------:R-:W1:Y:S01]  /*76b0*/  MUFU.RCP R5, R5 ;  /* 0x0000000500057308 */ /* 0x000e620000001000 */
[----:B------:R-:W-:Y:S02]  /*76c0*/  FFMA R2, R2, 1.1920928955078125e-07, R3 ;  /* 0x3400000002027823 */ /* 0x000fe40000000003 */
[----:B-1----:R-:W-:-:S04]  /*76d0*/  FMUL R7, R5, R6 ;  /* 0x0000000605077220 */ /* 0x002fc80000400000 */
[----:B------:R-:W-:Y:S01]  /*76e0*/  FADD R6, R4, -R7 ;  /* 0x8000000704067221 */ /* 0x000fe20000000000 */
[CC--:B------:R-:W-:Y:S01]  /*76f0*/  FMUL R3, R7.reuse, R7.reuse ;  /* 0x0000000707037220 */ /* 0x0c0fe20000400000 */
[----:B------:R-:W-:Y:S02]  /*7700*/  FFMA R11, R7, 1.4426950216293334961, R2 ;  /* 0x3fb8aa3b070b7823 */ /* 0x000fe40000000002 */
[----:B------:R-:W-:Y:S01]  /*7710*/  FADD R9, R6, R6 ;  /* 0x0000000606097221 */ /* 0x000fe20000000000 */
[C---:B------:R-:W-:Y:S01]  /*7720*/  FFMA R6, R3.reuse, R8, 0.0032181653659790754318 ;  /* 0x3b52e7db03067423 */ /* 0x040fe20000000008 */
[----:B------:R-:W-:Y:S02]  /*7730*/  FADD R2, R2, -R11 ;  /* 0x8000000b02027221 */ /* 0x000fe40000000000 */
[----:B------:R-:W-:Y:S01]  /*7740*/  FFMA R4, R4, -R7, R9 ;  /* 0x8000000704047223 */ /* 0x000fe20000000009 */
[----:B------:R-:W-:Y:S01]  /*7750*/  FFMA R6, R3, R6, 0.018033718690276145935 ;  /* 0x3c93bb7303067423 */ /* 0x000fe20000000006 */
[----:B------:R-:W-:-:S02]  /*7760*/  FFMA R9, R7, 1.4426950216293334961, R2 ;  /* 0x3fb8aa3b07097823 */ /* 0x000fc40000000002 */
[----:B------:R-:W-:Y:S01]  /*7770*/  FMUL R4, R5, R4 ;  /* 0x0000000405047220 */ /* 0x000fe20000400000 */
[----:B------:R-:W-:-:S03]  /*7780*/  FFMA R6, R3, R6, 0.12022458761930465698 ;  /* 0x3df6384f03067423 */ /* 0x000fc60000000006 */
[----:B------:R-:W-:Y:S01]  /*7790*/  FFMA R2, R4, 1.4426950216293334961, R9 ;  /* 0x3fb8aa3b04027823 */ /* 0x000fe20000000009 */
[----:B------:R-:W-:-:S03]  /*77a0*/  FMUL R6, R3, R6 ;  /* 0x0000000603067220 */ /* 0x000fc60000400000 */
[----:B------:R-:W-:Y:S01]  /*77b0*/  FFMA R5, R7, 1.9251366722983220825e-08, R2 ;  /* 0x32a55e3407057823 */ /* 0x000fe20000000002 */
[----:B------:R-:W-:-:S04]  /*77c0*/  FMUL R3, R6, 3 ;  /* 0x4040000006037820 */ /* 0x000fc80000400000 */
[----:B------:R-:W-:Y:S01]  /*77d0*/  FFMA R3, R4, R3, R5 ;  /* 0x0000000304037223 */ /* 0x000fe20000000005 */
[----:B------:R-:W-:-:S03]  /*77e0*/  IMAD.MOV.U32 R5, RZ, RZ, 0x391fcb8e ;  /* 0x391fcb8eff057424 */ /* 0x000fc600078e00ff */
[----:B------:R-:W-:-:S04]  /*77f0*/  FFMA R6, R7, R6, R3 ;  /* 0x0000000607067223 */ /* 0x000fc80000000003 */
[----:B------:R-:W-:-:S04]  /*7800*/  FADD R2, R11, R6 ;  /* 0x000000060b027221 */ /* 0x000fc80000000000 */
[----:B------:R-:W-:Y:S01]  /*7810*/  FMUL R3, R2, -0.5 ;  /* 0xbf00000002037820 */ /* 0x000fe20000400000 */
[----:B------:R-:W-:-:S03]  /*7820*/  FADD R11, -R11, R2 ;  /* 0x000000020b0b7221 */ /* 0x000fc60000000100 */
[----:B------:R-:W1:Y:S01]  /*7830*/  FRND R4, R3 ;  /* 0x0000000300047307 */ /* 0x000e620000201000 */
[----:B------:R-:W-:Y:S01]  /*7840*/  FADD R11, R6, -R11 ;  /* 0x8000000b060b7221 */ /* 0x000fe20000000000 */
[----:B------:R-:W-:Y:S01]  /*7850*/  FFMA R2, R2, -0.5, -R3 ;  /* 0xbf00000002027823 */ /* 0x000fe20000000803 */
[----:B------:R-:W-:-:S03]  /*7860*/  FSETP.GT.AND P1, PT, |R3|, 152, PT ;  /* 0x431800000300780b */ /* 0x000fc60003f24200 */
[----:B------:R-:W-:Y:S01]  /*7870*/  FFMA R11, R11, -0.5, R2 ;  /* 0xbf0000000b0b7823 */ /* 0x000fe20000000002 */
[----:B-1----:R-:W-:Y:S01]  /*7880*/  FADD R2, R3, -R4 ;  /* 0x8000000403027221 */ /* 0x002fe20000000000 */
[----:B------:R-:W-:-:S03]  /*7890*/  FSETP.GT.AND P0, PT, R4, RZ, PT ;  /* 0x000000ff0400720b */ /* 0x000fc60003f04000 */
[----:B------:R-:W-:Y:S01]  /*78a0*/  FADD R2, R2, R11 ;  /* 0x0000000b02027221 */ /* 0x000fe20000000000 */
[----:B------:R-:W-:Y:S02]  /*78b0*/  SEL R4, RZ, 0x83000000, P0 ;  /* 0x83000000ff047807 */ /* 0x000fe40000000000 */
[----:B------:R-:W-:Y:S01]  /*78c0*/  FSETP.GEU.AND P0, PT, R3, RZ, PT ;  /* 0x000000ff0300720b */ /* 0x000fe20003f0e000 */
[----:B------:R-:W-:Y:S01]  /*78d0*/  FFMA R5, R2, R5, 0.0013391353422775864601 ;  /* 0x3aaf85ed02057423 */ /* 0x000fe20000000005 */
[----:B------:R-:W-:-:S03]  /*78e0*/  IADD3 R6, PT, PT, R4, 0x7f000000, RZ ;  /* 0x7f00000004067810 */ /* 0x000fc60007ffe0ff */
[C---:B------:R-:W-:Y:S02]  /*78f0*/  FFMA R7, R2.reuse, R5, 0.0096188392490148544312 ;  /* 0x3c1d985602077423 */ /* 0x040fe40000000005 */
[----:B------:R-:W1:Y:S02]  /*7900*/  F2I.NTZ R5, R3 ;  /* 0x0000000300057305 */ /* 0x000e640000203100 */
[----:B------:R-:W-:-:S04]  /*7910*/  FFMA R7, R2, R7, 0.055503588169813156128 ;  /* 0x3d6357bb02077423 */ /* 0x000fc80000000007 */
[----:B------:R-:W-:-:S04]  /*7920*/  FFMA R7, R2, R7, 0.24022644758224487305 ;  /* 0x3e75fdec02077423 */ /* 0x000fc80000000007 */
[----:B------:R-:W-:-:S04]  /*7930*/  FFMA R7, R2, R7, 0.69314718246459960938 ;  /* 0x3f31721802077423 */ /* 0x000fc80000000007 */
[----:B------:R-:W-:Y:S01]  /*7940*/  FFMA R7, R2, R7, 1 ;  /* 0x3f80000002077423 */ /* 0x000fe20000000007 */
[----:B-1----:R-:W-:Y:S01]  /*7950*/  IMAD R4, R5, 0x800000, -R4 ;  /* 0x0080000005047824 */ /* 0x002fe200078e0a04 */
[----:B------:R-:W-:Y:S02]  /*7960*/  FSEL R5, RZ, +INF , !P0 ;  /* 0x7f800000ff057808 */ /* 0x000fe40004000000 */
[----:B------:R-:W-:-:S04]  /*7970*/  FMUL R7, R6, R7 ;  /* 0x0000000706077220 */ /* 0x000fc80000400000 */
[----:B------:R-:W-:Y:S01]  /*7980*/  @!P1 FMUL R5, R4, R7 ;  /* 0x0000000704059220 */ /* 0x000fe20000400000 */
[----:B------:R-:W-:-:S07]  /*7990*/  @P2 MOV R5, 0x7fffffff ;  /* 0x7fffffff00052802 */ /* 0x000fce0000000f00 */
.L_x_101:
[----:B------:R-:W-:Y:S05]  /*79a0*/  BSYNC.RECONVERGENT B0 ;  /* 0x0000000000007941 */ /* 0x000fea0003800200 */
.L_x_100:
[----:B------:R-:W1:Y:S02]  /*79b0*/  LDCU.64 UR4, c[0x0][0x3a8] ;  /* 0x00007500ff0477ac */ /* 0x000e640008000a00 */
[----:B-1----:R-:W-:-:S04]  /*79c0*/  IADD3 R2, P0, PT, R0, UR4, RZ ;  /* 0x0000000400027c10 */ /* 0x002fc8000ff1e0ff */
[----:B------:R-:W-:-:S05]  /*79d0*/  IADD3.X R3, PT, PT, R14, UR5, RZ, P0, !PT ;  /* 0x000000050e037c10 */ /* 0x000fca00087fe4ff */
[----:B------:R-:W-:Y:S01]  /*79e0*/  STG.E desc[UR10][R2.64], R5 ;  /* 0x0000000502007986 */ /* 0x000fe2000c10190a */
[----:B------:R-:W-:Y:S05]  /*79f0*/  EXIT ;  /* 0x000000000000794d */ /* 0x000fea0003800000 */
        .weak           $__internal_0_$__cuda_sm20_sqrt_rn_f32_slowpath
        .type           $__internal_0_$__cuda_sm20_sqrt_rn_f32_slowpath,@function
        .size           $__internal_0_$__cuda_sm20_sqrt_rn_f32_slowpath,($__internal_1_$__cuda_sm3x_div_rn_noftz_f32_slowpath - $__internal_0_$__cuda_sm20_sqrt_rn_f32_slowpath)
$__internal_0_$__cuda_sm20_sqrt_rn_f32_slowpath:
[----:B------:R-:W-:-:S13]  /*7a00*/  LOP3.LUT P0, RZ, R0, 0x7fffffff, RZ, 0xc0, !PT ;  /* 0x7fffffff00ff7812 */ /* 0x000fda000780c0ff */
[----:B------:R-:W-:Y:S01]  /*7a10*/  @!P0 IMAD.MOV.U32 R17, RZ, RZ, R0 ;  /* 0x000000ffff118224 */ /* 0x000fe200078e0000 */
[----:B------:R-:W-:Y:S06]  /*7a20*/  @!P0 BRA `(.L_x_102) ;  /* 0x0000000000408947 */ /* 0x000fec0003800000 */
[----:B------:R-:W-:-:S13]  /*7a30*/  FSETP.GEU.FTZ.AND P0, PT, R0, RZ, PT ;  /* 0x000000ff0000720b */ /* 0x000fda0003f1e000 */
[----:B------:R-:W-:Y:S01]  /*7a40*/  @!P0 MOV R17, 0x7fffffff ;  /* 0x7fffffff00118802 */ /* 0x000fe20000000f00 */
[----:B------:R-:W-:Y:S06]  /*7a50*/  @!P0 BRA `(.L_x_102) ;  /* 0x0000000000348947 */ /* 0x000fec0003800000 */
[----:B------:R-:W-:-:S13]  /*7a60*/  FSETP.GTU.FTZ.AND P0, PT, |R0|, +INF , PT ;  /* 0x7f8000000000780b */ /* 0x000fda0003f1c200 */
[----:B------:R-:W-:Y:S01]  /*7a70*/  @P0 FADD.FTZ R17, R0, 1 ;  /* 0x3f80000000110421 */ /* 0x000fe20000010000 */
[----:B------:R-:W-:Y:S06]  /*7a80*/  @P0 BRA `(.L_x_102) ;  /* 0x0000000000280947 */ /* 0x000fec0003800000 */
[----:B------:R-:W-:-:S13]  /*7a90*/  FSETP.NEU.FTZ.AND P0, PT, |R0|, +INF , PT ;  /* 0x7f8000000000780b */ /* 0x000fda0003f1d200 */
[----:B------:R-:W-:-:S04]  /*7aa0*/  @P0 FFMA R19, R0, 1.84467440737095516160e+19, RZ ;  /* 0x5f80000000130823 */ /* 0x000fc800000000ff */
[----:B------:R-:W0:Y:S02]  /*7ab0*/  @P0 MUFU.RSQ R22, R19 ;  /* 0x0000001300160308 */ /* 0x000e240000001400 */
[----:B0-----:R-:W-:Y:S01]  /*7ac0*/  @P0 FMUL.FTZ R28, R19, R22 ;  /* 0x00000016131c0220 */ /* 0x001fe20000410000 */
[----:B------:R-:W-:-:S03]  /*7ad0*/  @P0 FMUL.FTZ R22, R22, 0.5 ;  /* 0x3f00000016160820 */ /* 0x000fc60000410000 */
[----:B------:R-:W-:-:S04]  /*7ae0*/  @P0 FADD.FTZ R17, -R28, -RZ ;  /* 0x800000ff1c110221 */ /* 0x000fc80000010100 */
[----:B------:R-:W-:Y:S01]  /*7af0*/  @P0 FFMA R23, R28, R17, R19 ;  /* 0x000000111c170223 */ /* 0x000fe20000000013 */
[----:B------:R-:W-:-:S03]  /*7b00*/  @!P0 IMAD.MOV.U32 R17, RZ, RZ, R0 ;  /* 0x000000ffff118224 */ /* 0x000fc600078e0000 */
[----:B------:R-:W-:-:S04]  /*7b10*/  @P0 FFMA R22, R23, R22, R28 ;  /* 0x0000001617160223 */ /* 0x000fc8000000001c */
[----:B------:R-:W-:-:S07]  /*7b20*/  @P0 FMUL.FTZ R17, R22, 2.3283064365386962891e-10 ;  /* 0x2f80000016110820 */ /* 0x000fce0000410000 */
.L_x_102:
[----:B------:R-:W-:Y:S01]  /*7b30*/  MOV R22, R29 ;  /* 0x0000001d00167202 */ /* 0x000fe20000000f00 */
[----:B------:R-:W-:-:S04]  /*7b40*/  IMAD.MOV.U32 R23, RZ, RZ, 0x0 ;  /* 0x00000000ff177424 */ /* 0x000fc800078e00ff */
[----:B------:R-:W-:Y:S05]  /*7b50*/  RET.REL.NODEC R22 `(empiricalNullFilter) ;  /* 0xffffff8416287950 */ /* 0x000fea0003c3ffff */
        .weak           $__internal_1_$__cuda_sm3x_div_rn_noftz_f32_slowpath
        .type           $__internal_1_$__cuda_sm3x_div_rn_noftz_f32_slowpath,@function
        .size           $__internal_1_$__cuda_sm3x_div_rn_noftz_f32_slowpath,(.L_x_116 - $__internal_1_$__cuda_sm3x_div_rn_noftz_f32_slowpath)
$__internal_1_$__cuda_sm3x_div_rn_noftz_f32_slowpath:
[----:B------:R-:W-:Y:S01]  /*7b60*/  SHF.R.U32.HI R28, RZ, 0x17, R0 ;  /* 0x00000017ff1c7819 */ /* 0x000fe20000011600 */
[----:B------:R-:W-:Y:S01]  /*7b70*/  BSSY.RECONVERGENT B0, `(.L_x_103) ;  /* 0x0000062000007945 */ /* 0x000fe20003800200 */
[----:B------:R-:W-:Y:S02]  /*7b80*/  SHF.R.U32.HI R33, RZ, 0x17, R30 ;  /* 0x00000017ff217819 */ /* 0x000fe4000001161e */
[----:B------:R-:W-:Y:S02]  /*7b90*/  LOP3.LUT R28, R28, 0xff, RZ, 0xc0, !PT ;  /* 0x000000ff1c1c7812 */ /* 0x000fe400078ec0ff */
[----:B------:R-:W-:Y:S02]  /*7ba0*/  LOP3.LUT R33, R33, 0xff, RZ, 0xc0, !PT ;  /* 0x000000ff21217812 */ /* 0x000fe400078ec0ff */
[----:B------:R-:W-:-:S03]  /*7bb0*/  IADD3 R31, PT, PT, R28, -0x1, RZ ;  /* 0xffffffff1c1f7810 */ /* 0x000fc60007ffe0ff */
[----:B------:R-:W-:Y:S01]  /*7bc0*/  VIADD R32, R33, 0xffffffff ;  /* 0xffffffff21207836 */ /* 0x000fe20000000000 */
[----:B------:R-:W-:-:S04]  /*7bd0*/  ISETP.GT.U32.AND P0, PT, R31, 0xfd, PT ;  /* 0x000000fd1f00780c */ /* 0x000fc80003f04070 */
[----:B------:R-:W-:-:S13]  /*7be0*/  ISETP.GT.U32.OR P0, PT, R32, 0xfd, P0 ;  /* 0x000000fd2000780c */ /* 0x000fda0000704470 */
[----:B------:R-:W-:Y:S01]  /*7bf0*/  @!P0 MOV R29, RZ ;  /* 0x000000ff001d8202 */ /* 0x000fe20000000f00 */
[----:B------:R-:W-:Y:S06]  /*7c00*/  @!P0 BRA `(.L_x_104) ;  /* 0x00000000005c8947 */ /* 0x000fec0003800000 */
[----:B------:R-:W-:Y:S02]  /*7c10*/  FSETP.GTU.FTZ.AND P0, PT, |R30|, +INF , PT ;  /* 0x7f8000001e00780b */ /* 0x000fe40003f1c200 */
[----:B------:R-:W-:-:S04]  /*7c20*/  FSETP.GTU.FTZ.AND P2, PT, |R0|, +INF , PT ;  /* 0x7f8000000000780b */ /* 0x000fc80003f5c200 */
[----:B------:R-:W-:-:S13]  /*7c30*/  PLOP3.LUT P0, PT, P0, P2, PT, 0xf8, 0x8f ;  /* 0x00000000008f781c */ /* 0x000fda0000705f70 */
[----:B------:R-:W-:Y:S05]  /*7c40*/  @P0 BRA `(.L_x_105) ;  /* 0x00000004004c0947 */ /* 0x000fea0003800000 */
[----:B------:R-:W-:-:S13]  /*7c50*/  LOP3.LUT P0, RZ, R0, 0x7fffffff, R30, 0xc8, !PT ;  /* 0x7fffffff00ff7812 */ /* 0x000fda000780c81e */
[----:B------:R-:W-:Y:S05]  /*7c60*/  @!P0 BRA `(.L_x_106) ;  /* 0x00000004003c8947 */ /* 0x000fea0003800000 */
[----:B------:R-:W-:Y:S02]  /*7c70*/  FSETP.NEU.FTZ.AND P2, PT, |R30|, +INF , PT ;  /* 0x7f8000001e00780b */ /* 0x000fe40003f5d200 */
[----:B------:R-:W-:Y:S02]  /*7c80*/  FSETP.NEU.FTZ.AND P4, PT, |R0|, +INF , PT ;  /* 0x7f8000000000780b */ /* 0x000fe40003f9d200 */
[----:B------:R-:W-:-:S11]  /*7c90*/  FSETP.NEU.FTZ.AND P0, PT, |R30|, +INF , PT ;  /* 0x7f8000001e00780b */ /* 0x000fd60003f1d200 */
[----:B------:R-:W-:Y:S05]  /*7ca0*/  @!P4 BRA !P2, `(.L_x_106) ;  /* 0x00000004002cc947 */ /* 0x000fea0005000000 */
[----:B------:R-:W-:-:S04]  /*7cb0*/  LOP3.LUT P2, RZ, R30, 0x7fffffff, RZ, 0xc0, !PT ;  /* 0x7fffffff1eff7812 */ /* 0x000fc8000784c0ff */
[----:B------:R-:W-:-:S13]  /*7cc0*/  PLOP3.LUT P2, PT, P4, P2, PT, 0x2f, 0xf2 ;  /* 0x0000000000f2781c */ /* 0x000fda0002744577 */
[----:B------:R-:W-:Y:S05]  /*7cd0*/  @P2 BRA `(.L_x_107) ;  /* 0x0000000400182947 */ /* 0x000fea0003800000 */
[----:B------:R-:W-:-:S04]  /*7ce0*/  LOP3.LUT P2, RZ, R0, 0x7fffffff, RZ, 0xc0, !PT ;  /* 0x7fffffff00ff7812 */ /* 0x000fc8000784c0ff */
[----:B------:R-:W-:-:S13]  /*7cf0*/  PLOP3.LUT P0, PT, P0, P2, PT, 0x2f, 0xf2 ;  /* 0x0000000000f2781c */ /* 0x000fda0000704577 */
[----:B------:R-:W-:Y:S05]  /*7d00*/  @P0 BRA `(.L_x_108) ;  /* 0x0000000400000947 */ /* 0x000fea0003800000 */
[----:B------:R-:W-:Y:S02]  /*7d10*/  ISETP.GE.AND P0, PT, R32, RZ, PT ;  /* 0x000000ff2000720c */ /* 0x000fe40003f06270 */
[----:B------:R-:W-:-:S11]  /*7d20*/  ISETP.GE.AND P2, PT, R31, RZ, PT ;  /* 0x000000ff1f00720c */ /* 0x000fd60003f46270 */
[----:B------:R-:W-:Y:S01]  /*7d30*/  @P0 IMAD.MOV.U32 R29, RZ, RZ, RZ ;  /* 0x000000ffff1d0224 */ /* 0x000fe200078e00ff */
[----:B------:R-:W-:Y:S01]  /*7d40*/  @!P0 MOV R29, 0xffffffc0 ;  /* 0xffffffc0001d8802 */ /* 0x000fe20000000f00 */
[----:B------:R-:W-:Y:S01]  /*7d50*/  @!P0 FFMA R30, R30, 1.84467440737095516160e+19, RZ ;  /* 0x5f8000001e1e8823 */ /* 0x000fe200000000ff */
[----:B------:R-:W-:-:S03]  /*7d60*/  @!P2 FFMA R0, R0, 1.84467440737095516160e+19, RZ ;  /* 0x5f8000000000a823 */ /* 0x000fc600000000ff */
[----:B------:R-:W-:-:S07]  /*7d70*/  @!P2 VIADD R29, R29, 0x40 ;  /* 0x000000401d1da836 */ /* 0x000fce0000000000 */
.L_x_104:
[----:B------:R-:W-:Y:S01]  /*7d80*/  LEA R31, R28, 0xc0800000, 0x17 ;  /* 0xc08000001c1f7811 */ /* 0x000fe200078eb8ff */
[----:B------:R-:W-:Y:S01]  /*7d90*/  VIADD R33, R33, 0xffffff81 ;  /* 0xffffff8121217836 */ /* 0x000fe20000000000 */
[----:B------:R-:W-:Y:S02]  /*7da0*/  BSSY.RECONVERGENT B1, `(.L_x_109) ;  /* 0x0000035000017945 */ /* 0x000fe40003800200 */
[----:B------:R-:W-:Y:S01]  /*7db0*/  IADD3 R40, PT, PT, -R31, R0, RZ ;  /* 0x000000001f287210 */ /* 0x000fe20007ffe1ff */
[----:B------:R-:W-:-:S03]  /*7dc0*/  IMAD R0, R33, -0x800000, R30 ;  /* 0xff80000021007824 */ /* 0x000fc600078e021e */
[----:B------:R-:W0:Y:S01]  /*7dd0*/  MUFU.RCP R32, R40 ;  /* 0x0000002800207308 */ /* 0x000e220000001000 */
[----:B------:R-:W-:-:S04]  /*7de0*/  FADD.FTZ R31, -R40, -RZ ;  /* 0x800000ff281f7221 */ /* 0x000fc80000010100 */
[----:B0-----:R-:W-:-:S04]  /*7df0*/  FFMA R35, R32, R31, 1 ;  /* 0x3f80000020237423 */ /* 0x001fc8000000001f */
[----:B------:R-:W-:-:S04]  /*7e00*/  FFMA R35, R32, R35, R32 ;  /* 0x0000002320237223 */ /* 0x000fc80000000020 */
[----:B------:R-:W-:-:S04]  /*7e10*/  FFMA R30, R0, R35, RZ ;  /* 0x00000023001e7223 */ /* 0x000fc800000000ff */
[----:B------:R-:W-:-:S04]  /*7e20*/  FFMA R32, R31, R30, R0 ;  /* 0x0000001e1f207223 */ /* 0x000fc80000000000 */
[----:B------:R-:W-:Y:S01]  /*7e30*/  FFMA R32, R35, R32, R30 ;  /* 0x0000002023207223 */ /* 0x000fe2000000001e */
[----:B------:R-:W-:-:S03]  /*7e40*/  IADD3 R30, PT, PT, R33, 0x7f, -R28 ;  /* 0x0000007f211e7810 */ /* 0x000fc60007ffe81c */
[----:B------:R-:W-:Y:S01]  /*7e50*/  FFMA R31, R31, R32, R0 ;  /* 0x000000201f1f7223 */ /* 0x000fe20000000000 */
[----:B------:R-:W-:-:S03]  /*7e60*/  IADD3 R29, PT, PT, R30, R29, RZ ;  /* 0x0000001d1e1d7210 */ /* 0x000fc60007ffe0ff */
[----:B------:R-:W-:-:S05]  /*7e70*/  FFMA R0, R35, R31, R32 ;  /* 0x0000001f23007223 */ /* 0x000fca0000000020 */
[----:B------:R-:W-:-:S04]  /*7e80*/  SHF.R.U32.HI R28, RZ, 0x17, R0 ;  /* 0x00000017ff1c7819 */ /* 0x000fc80000011600 */
[----:B------:R-:W-:-:S05]  /*7e90*/  LOP3.LUT R28, R28, 0xff, RZ, 0xc0, !PT ;  /* 0x000000ff1c1c7812 */ /* 0x000fca00078ec0ff */
[----:B------:R-:W-:-:S05]  /*7ea0*/  IMAD.IADD R28, R28, 0x1, R29 ;  /* 0x000000011c1c7824 */ /* 0x000fca00078e021d */
[----:B------:R-:W-:-:S04]  /*7eb0*/  IADD3 R30, PT, PT, R28, -0x1, RZ ;  /* 0xffffffff1c1e7810 */ /* 0x000fc80007ffe0ff */
[----:B------:R-:W-:-:S13]  /*7ec0*/  ISETP.GE.U32.AND P0, PT, R30, 0xfe, PT ;  /* 0x000000fe1e00780c */ /* 0x000fda0003f06070 */
[----:B------:R-:W-:Y:S05]  /*7ed0*/  @!P0 BRA `(.L_x_110) ;  /* 0x0000000000808947 */ /* 0x000fea0003800000 */
[----:B------:R-:W-:-:S13]  /*7ee0*/  ISETP.GT.AND P0, PT, R28, 0xfe, PT ;  /* 0x000000fe1c00780c */ /* 0x000fda0003f04270 */
[----:B------:R-:W-:Y:S05]  /*7ef0*/  @P0 BRA `(.L_x_111) ;  /* 0x00000000006c0947 */ /* 0x000fea0003800000 */
[----:B------:R-:W-:-:S13]  /*7f00*/  ISETP.GE.AND P0, PT, R28, 0x1, PT ;  /* 0x000000011c00780c */ /* 0x000fda0003f06270 */
[----:B------:R-:W-:Y:S05]  /*7f10*/  @P0 BRA `(.L_x_112) ;  /* 0x0000000000740947 */ /* 0x000fea0003800000 */
[----:B------:R-:W-:Y:S02]  /*7f20*/  ISETP.GE.AND P0, PT, R28, -0x18, PT ;  /* 0xffffffe81c00780c */ /* 0x000fe40003f06270 */
[----:B------:R-:W-:-:S11]  /*7f30*/  LOP3.LUT R0, R0, 0x80000000, RZ, 0xc0, !PT ;  /* 0x8000000000007812 */ /* 0x000fd600078ec0ff */
[----:B------:R-:W-:Y:S05]  /*7f40*/  @!P0 BRA `(.L_x_112) ;  /* 0x0000000000688947 */ /* 0x000fea0003800000 */
[CCC-:B------:R-:W-:Y:S01]  /*7f50*/  FFMA.RZ R29, R35.reuse, R31.reuse, R32.reuse ;  /* 0x0000001f231d7223 */ /* 0x1c0fe2000000c020 */
[CCC-:B------:R-:W-:Y:S01]  /*7f60*/  FFMA.RP R30, R35.reuse, R31.reuse, R32.reuse ;  /* 0x0000001f231e7223 */ /* 0x1c0fe20000008020 */
[----:B------:R-:W-:Y:S01]  /*7f70*/  FFMA.RM R35, R35, R31, R32 ;  /* 0x0000001f23237223 */ /* 0x000fe20000004020 */
[C---:B------:R-:W-:Y:S01]  /*7f80*/  VIADD R31, R28.reuse, 0x20 ;  /* 0x000000201c1f7836 */ /* 0x040fe20000000000 */
[C---:B------:R-:W-:Y:S02]  /*7f90*/  ISETP.NE.AND P4, PT, R28.reuse, RZ, PT ;  /* 0x000000ff1c00720c */ /* 0x040fe40003f85270 */
[----:B------:R-:W-:Y:S02]  /*7fa0*/  LOP3.LUT R29, R29, 0x7fffff, RZ, 0xc0, !PT ;  /* 0x007fffff1d1d7812 */ /* 0x000fe400078ec0ff */
[----:B------:R-:W-:Y:S02]  /*7fb0*/  ISETP.NE.AND P2, PT, R28, RZ, PT ;  /* 0x000000ff1c00720c */ /* 0x000fe40003f45270 */
[----:B------:R-:W-:-:S02]  /*7fc0*/  LOP3.LUT R32, R29, 0x800000, RZ, 0xfc, !PT ;  /* 0x008000001d207812 */ /* 0x000fc400078efcff */
[----:B------:R-:W-:Y:S02]  /*7fd0*/  IADD3 R28, PT, PT, -R28, RZ, RZ ;  /* 0x000000ff1c1c7210 */ /* 0x000fe40007ffe1ff */
[----:B------:R-:W-:Y:S02]  /*7fe0*/  SHF.L.U32 R31, R32, R31, RZ ;  /* 0x0000001f201f7219 */ /* 0x000fe400000006ff */
[----:B------:R-:W-:Y:S02]  /*7ff0*/  FSETP.NEU.FTZ.AND P0, PT, R30, R35, PT ;  /* 0x000000231e00720b */ /* 0x000fe40003f1d000 */
[----:B------:R-:W-:Y:S02]  /*8000*/  SEL R29, R28, RZ, P4 ;  /* 0x000000ff1c1d7207 */ /* 0x000fe40002000000 */
[----:B------:R-:W-:Y:S02]  /*8010*/  ISETP.NE.AND P2, PT, R31, RZ, P2 ;  /* 0x000000ff1f00720c */ /* 0x000fe40001745270 */
[----:B------:R-:W-:-:S02]  /*8020*/  SHF.R.U32.HI R31, RZ, R29, R32 ;  /* 0x0000001dff1f7219 */ /* 0x000fc40000011620 */
[----:B------:R-:W-:Y:S02]  /*8030*/  PLOP3.LUT P0, PT, P0, P2, PT, 0xf8, 0x8f ;  /* 0x00000000008f781c */ /* 0x000fe40000705f70 */
[----:B------:R-:W-:Y:S02]  /*8040*/  SHF.R.U32.HI R29, RZ, 0x1, R31 ;  /* 0x00000001ff1d7819 */ /* 0x000fe4000001161f */
[----:B------:R-:W-:-:S04]  /*8050*/  SEL R28, RZ, 0x1, !P0 ;  /* 0x00000001ff1c7807 */ /* 0x000fc80004000000 */
[----:B------:R-:W-:-:S04]  /*8060*/  LOP3.LUT R28, R28, 0x1, R29, 0xf8, !PT ;  /* 0x000000011c1c7812 */ /* 0x000fc800078ef81d */
[----:B------:R-:W-:-:S05]  /*8070*/  LOP3.LUT R28, R28, R31, RZ, 0xc0, !PT ;  /* 0x0000001f1c1c7212 */ /* 0x000fca00078ec0ff */
[----:B------:R-:W-:-:S05]  /*8080*/  IMAD.IADD R29, R29, 0x1, R28 ;  /* 0x000000011d1d7824 */ /* 0x000fca00078e021c */
[----:B------:R-:W-:Y:S01]  /*8090*/  LOP3.LUT R0, R29, R0, RZ, 0xfc, !PT ;  /* 0x000000001d007212 */ /* 0x000fe200078efcff */
[----:B------:R-:W-:Y:S06]  /*80a0*/  BRA `(.L_x_112) ;  /* 0x0000000000107947 */ /* 0x000fec0003800000 */
.L_x_111:
[----:B------:R-:W-:-:S04]  /*80b0*/  LOP3.LUT R0, R0, 0x80000000, RZ, 0xc0, !PT ;  /* 0x8000000000007812 */ /* 0x000fc800078ec0ff */
[----:B------:R-:W-:Y:S01]  /*80c0*/  LOP3.LUT R0, R0, 0x7f800000, RZ, 0xfc, !PT ;  /* 0x7f80000000007812 */ /* 0x000fe200078efcff */
[----:B------:R-:W-:Y:S06]  /*80d0*/  BRA `(.L_x_112) ;  /* 0x0000000000047947 */ /* 0x000fec0003800000 */
.L_x_110:
[----:B------:R-:W-:-:S07]  /*80e0*/  LEA R0, R29, R0, 0x17 ;  /* 0x000000001d007211 */ /* 0x000fce00078eb8ff */
.L_x_112:
[----:B------:R-:W-:Y:S05]  /*80f0*/  BSYNC.RECONVERGENT B1 ;  /* 0x0000000000017941 */ /* 0x000fea0003800200 */
.L_x_109:
[----:B------:R-:W-:Y:S05]  /*8100*/  BRA `(.L_x_113) ;  /* 0x0000000000207947 */ /* 0x000fea0003800000 */
.L_x_108:
[----:B------:R-:W-:-:S04]  /*8110*/  LOP3.LUT R0, R0, 0x80000000, R30, 0x48, !PT ;  /* 0x8000000000007812 */ /* 0x000fc800078e481e */
[----:B------:R-:W-:Y:S01]  /*8120*/  LOP3.LUT R0, R0, 0x7f800000, RZ, 0xfc, !PT ;  /* 0x7f80000000007812 */ /* 0x000fe200078efcff */
[----:B------:R-:W-:Y:S06]  /*8130*/  BRA `(.L_x_113) ;  /* 0x0000000000147947 */ /* 0x000fec0003800000 */
.L_x_107:
[----:B------:R-:W-:Y:S01]  /*8140*/  LOP3.LUT R0, R0, 0x80000000, R30, 0x48, !PT ;  /* 0x8000000000007812 */ /* 0x000fe200078e481e */
[----:B------:R-:W-:Y:S06]  /*8150*/  BRA `(.L_x_113) ;  /* 0x00000000000c7947 */ /* 0x000fec0003800000 */
.L_x_106:
[----:B------:R-:W0:Y:S01]  /*8160*/  MUFU.RSQ R0, -QNAN ;  /* 0xffc0000000007908 */ /* 0x000e220000001400 */
[----:B------:R-:W-:Y:S05]  /*8170*/  BRA `(.L_x_113) ;  /* 0x0000000000047947 */ /* 0x000fea0003800000 */
.L_x_105:
[----:B------:R-:W-:-:S07]  /*8180*/  FADD.FTZ R0, R30, R0 ;  /* 0x000000001e007221 */ /* 0x000fce0000010000 */
.L_x_113:
[----:B------:R-:W-:Y:S05]  /*8190*/  BSYNC.RECONVERGENT B0 ;  /* 0x0000000000007941 */ /* 0x000fea0003800200 */
.L_x_103:
[----:B------:R-:W-:Y:S02]  /*81a0*/  HFMA2 R29, -RZ, RZ, 0, 0 ;  /* 0x00000000ff1d7431 */ /* 0x000fe400000001ff */
[----:B------:R-:W-:-:S04]  /*81b0*/  IMAD.MOV.U32 R28, RZ, RZ, R22 ;  /* 0x000000ffff1c7224 */ /* 0x000fc800078e0016 */
[----:B0-----:R-:W-:Y:S05]  /*81c0*/  RET.REL.NODEC R28 `(empiricalNullFilter) ;  /* 0xffffff7c1c8c7950 */ /* 0x001fea0003c3ffff */
.L_x_114:
[----:B------:R-:W-:-:S00]  /*81d0*/  BRA `(.L_x_114) ;  /* 0xfffffffc00fc7947 */ /* 0x000fc0000383ffff */
[----:B------:R-:W-:-:S00]  /*81e0*/  NOP ;  /* 0x0000000000007918 */ /* 0x000fc00000000000 */
        /* <DEDUP_REMOVED lines=9> */
.L_x_116:


//--------------------- .nv.global.init           --------------------------
	.section	.nv.global.init,"aw",@progbits
	.align	4
.nv.global.init:
	.type		mrg32k3aM1SubSeq,@object
	.size		mrg32k3aM1SubSeq,(mrg32k3aM2SubSeq - mrg32k3aM1SubSeq)
mrg32k3aM1SubSeq:
        /*0000*/ 	.byte	0x0b, 0xcc, 0xee, 0x04, 0x73, 0x29, 0x8b, 0x6f, 0xf6, 0x53, 0x03, 0xf6, 0x23, 0xf6, 0xea, 0xda
        /* <DEDUP_REMOVED lines=125> */
	.type		mrg32k3aM2SubSeq,@object
	.size		mrg32k3aM2SubSeq,(mrg32k3aM1 - mrg32k3aM2SubSeq)
mrg32k3aM2SubSeq:
        /* <DEDUP_REMOVED lines=126> */
	.type		mrg32k3aM1,@object
	.size		mrg32k3aM1,(mrg32k3aM1Seq - mrg32k3aM1)
mrg32k3aM1:
        /* <DEDUP_REMOVED lines=144> */
	.type		mrg32k3aM1Seq,@object
	.size		mrg32k3aM1Seq,(mrg32k3aM2 - mrg32k3aM1Seq)
mrg32k3aM1Seq:
        /* <DEDUP_REMOVED lines=144> */
	.type		mrg32k3aM2,@object
	.size		mrg32k3aM2,(mrg32k3aM2Seq - mrg32k3aM2)
mrg32k3aM2:
        /* <DEDUP_REMOVED lines=144> */
	.type		mrg32k3aM2Seq,@object
	.size		mrg32k3aM2Seq,(precalc_xorwow_matrix - mrg32k3aM2Seq)
mrg32k3aM2Seq:
        /* <DEDUP_REMOVED lines=144> */
	.type		precalc_xorwow_matrix,@object
	.size		precalc_xorwow_matrix,(precalc_xorwow_offset_matrix - precalc_xorwow_matrix)
precalc_xorwow_matrix:
        /* <DEDUP_REMOVED lines=6400> */
	.type		precalc_xorwow_offset_matrix,@object
	.size		precalc_xorwow_offset_matrix,(.L_1 - precalc_xorwow_offset_matrix)
precalc_xorwow_offset_matrix:
        /* <DEDUP_REMOVED lines=6400> */
.L_1:


//--------------------- .nv.shared.empiricalNullFilter --------------------------
	.section	.nv.shared.empiricalNullFilter,"aw",@nobits
	.sectionflags	@""
	.align	16
	.zero		1024


//--------------------- .nv.shared.reserved.0     --------------------------
	.section	.nv.shared.reserved.0,"aw",@nobits
	.weak		__nv_reservedSMEM_offset_0_alias
	.size		__nv_reservedSMEM_offset_0_alias, 0, 64
	.other		__nv_reservedSMEM_offset_0_alias,@"STO_CUDA_RESERVED_SHARED STV_DEFAULT"
__nv_reservedSMEM_offset_0_alias:
	.zero		0
	.zero		64


//--------------------- .nv.constant0.empiricalNullFilter --------------------------
	.section	.nv.constant0.empiricalNullFilter,"a",@progbits
	.sectionflags	@""
	.align	4
.nv.constant0.empiricalNullFilter:
	.zero		944


//--------------------- SYMBOLS --------------------------

	.type		.nv.reservedSmem.offset0,@object
	.size		.nv.reservedSmem.offset0,0x4
	.type		.nv.reservedSmem.cap,@object
	.size		.nv.reservedSmem.cap,0x4
